	.target	sm_90a

	.elftype	@"ET_EXEC"


//--------------------- .note.nv.tkinfo           --------------------------
	.section	.note.nv.tkinfo,"",@"SHT_NOTE"
	.sectionflags	@"SHF_NOTE_NV_TKINFO"
	.tkinfo
        /*0018*/ 	.word	0x00000002
        /*0030*/ 	.string	""
        /*0030*/ 	.string	"ptxas"
        /*0030*/ 	.string	"Cuda compilation tools, release 13.0, V13.0.88"
        /*0030*/ 	.string	"Build cuda_13.0.r13.0/compiler.36424714_0"
        /*0030*/ 	.string	"-arch sm_90a -m 64 "



//--------------------- .note.nv.cuinfo           --------------------------
	.section	.note.nv.cuinfo,"",@"SHT_NOTE"
	.sectionflags	@"SHF_NOTE_NV_CUINFO"
        /*0018*/ 	.short	0x0002
        /*001a*/ 	.short	0x005a
        /*001c*/ 	.short	0x0082
	.zero		2


//--------------------- .nv.info                  --------------------------
	.section	.nv.info,"",@"SHT_CUDA_INFO"
	.align	4


	//----- nvinfo : EIATTR_REGCOUNT
	.align		4
        /*0000*/ 	.byte	0x04, 0x2f
        /*0002*/ 	.short	(.L_15 - .L_14)
	.align		4
.L_14:
        /*0004*/ 	.word	index@(_ZN7cutlass13device_kernelINS_4gemm6kernel13GemmUniversalIN4cute5tupleIJiiiiEEENS1_10collective13CollectiveMmaINS1_34MainloopSm90TmaGmmaWarpSpecializedILi5ENS5_IJNS4_1CILi1EEESB_SB_EEENS1_35KernelTmaWarpSpecializedCooperativeEEENS5_IJNSA_ILi256EEENSA_ILi64EEENSA_ILi128EEEEEEaNS5_IJlSB_lEEEaSJ_NS4_8TiledMMAINS4_8MMA_AtomIJNS4_4SM904GMMA26MMA_64x64x32_S32S8S8_SS_TNEEEENS4_6LayoutINS5_IJNSA_ILi2EEESB_SB_EEENS5_IJSB_NSA_ILi0EEEST_EEEEENS5_IJNS4_10UnderscoreESW_SW_EEEEENS4_13SM90_TMA_LOADENS4_14ComposedLayoutINS4_7SwizzleILi3ELi4ELi3EEENS4_18smem_ptr_flag_bitsILi8EEENSQ_INS5_IJNSA_ILi8EEESH_EEENS5_IJSH_SB_EEEEEEEvNS4_8identityESZ_S19_vS1A_EENS_8epilogue10collective6detail29Sm90TmaWarpSpecializedAdapterINS1D_15DefaultEpilogueIaSJ_SJ_NS1C_6thread17LinearCombinationIaLi1EiiLNS1H_9ScaleType4KindE0ELNS_15FloatRoundStyleE2EaEENS1_15EpilogueDefaultEEEEEvvEEEEvNT_6ParamsE)
        /*0008*/ 	.word	0x000000a8


	//----- nvinfo : EIATTR_FRAME_SIZE
	.align		4
.L_15:
        /*000c*/ 	.byte	0x04, 0x11
        /*000e*/ 	.short	(.L_17 - .L_16)
	.align		4
.L_16:
        /*0010*/ 	.word	index@(_ZN7cutlass13device_kernelINS_4gemm6kernel13GemmUniversalIN4cute5tupleIJiiiiEEENS1_10collective13CollectiveMmaINS1_34MainloopSm90TmaGmmaWarpSpecializedILi5ENS5_IJNS4_1CILi1EEESB_SB_EEENS1_35KernelTmaWarpSpecializedCooperativeEEENS5_IJNSA_ILi256EEENSA_ILi64EEENSA_ILi128EEEEEEaNS5_IJlSB_lEEEaSJ_NS4_8TiledMMAINS4_8MMA_AtomIJNS4_4SM904GMMA26MMA_64x64x32_S32S8S8_SS_TNEEEENS4_6LayoutINS5_IJNSA_ILi2EEESB_SB_EEENS5_IJSB_NSA_ILi0EEEST_EEEEENS5_IJNS4_10UnderscoreESW_SW_EEEEENS4_13SM90_TMA_LOADENS4_14ComposedLayoutINS4_7SwizzleILi3ELi4ELi3EEENS4_18smem_ptr_flag_bitsILi8EEENSQ_INS5_IJNSA_ILi8EEESH_EEENS5_IJSH_SB_EEEEEEEvNS4_8identityESZ_S19_vS1A_EENS_8epilogue10collective6detail29Sm90TmaWarpSpecializedAdapterINS1D_15DefaultEpilogueIaSJ_SJ_NS1C_6thread17LinearCombinationIaLi1EiiLNS1H_9ScaleType4KindE0ELNS_15FloatRoundStyleE2EaEENS1_15EpilogueDefaultEEEEEvvEEEEvNT_6ParamsE)
        /*0014*/ 	.word	0x00000000


	//----- nvinfo : EIATTR_MIN_STACK_SIZE
	.align		4
.L_17:
        /*0018*/ 	.byte	0x04, 0x12
        /*001a*/ 	.short	(.L_19 - .L_18)
	.align		4
.L_18:
        /*001c*/ 	.word	index@(_ZN7cutlass13device_kernelINS_4gemm6kernel13GemmUniversalIN4cute5tupleIJiiiiEEENS1_10collective13CollectiveMmaINS1_34MainloopSm90TmaGmmaWarpSpecializedILi5ENS5_IJNS4_1CILi1EEESB_SB_EEENS1_35KernelTmaWarpSpecializedCooperativeEEENS5_IJNSA_ILi256EEENSA_ILi64EEENSA_ILi128EEEEEEaNS5_IJlSB_lEEEaSJ_NS4_8TiledMMAINS4_8MMA_AtomIJNS4_4SM904GMMA26MMA_64x64x32_S32S8S8_SS_TNEEEENS4_6LayoutINS5_IJNSA_ILi2EEESB_SB_EEENS5_IJSB_NSA_ILi0EEEST_EEEEENS5_IJNS4_10UnderscoreESW_SW_EEEEENS4_13SM90_TMA_LOADENS4_14ComposedLayoutINS4_7SwizzleILi3ELi4ELi3EEENS4_18smem_ptr_flag_bitsILi8EEENSQ_INS5_IJNSA_ILi8EEESH_EEENS5_IJSH_SB_EEEEEEEvNS4_8identityESZ_S19_vS1A_EENS_8epilogue10collective6detail29Sm90TmaWarpSpecializedAdapterINS1D_15DefaultEpilogueIaSJ_SJ_NS1C_6thread17LinearCombinationIaLi1EiiLNS1H_9ScaleType4KindE0ELNS_15FloatRoundStyleE2EaEENS1_15EpilogueDefaultEEEEEvvEEEEvNT_6ParamsE)
        /*0020*/ 	.word	0x00000000
.L_19:


//--------------------- .nv.compat                --------------------------
	.section	.nv.compat,"",@"SHT_CUDA_COMPAT_INFO"
	.align	4
        /*0000*/ 	.byte	0x02, 0x09, 0x01, 0x00, 0x02, 0x02, 0x04, 0x00, 0x02, 0x05, 0x05, 0x00, 0x03, 0x07, 0x01, 0x01
        /*0010*/ 	.byte	0x02, 0x03, 0x01, 0x00, 0x02, 0x06, 0x01, 0x00, 0x04, 0x0b, 0x08, 0x00, 0x00, 0x00, 0x00, 0x00
        /*0020*/ 	.byte	0x00, 0x00, 0x00, 0x00


//--------------------- .nv.info._ZN7cutlass13device_kernelINS_4gemm6kernel13GemmUniversalIN4cute5tupleIJiiiiEEENS1_10collective13CollectiveMmaINS1_34MainloopSm90TmaGmmaWarpSpecializedILi5ENS5_IJNS4_1CILi1EEESB_SB_EEENS1_35KernelTmaWarpSpecializedCooperativeEEENS5_IJNSA_ILi256EEENSA_ILi64EEENSA_ILi128EEEEEEaNS5_IJlSB_lEEEaSJ_NS4_8TiledMMAINS4_8MMA_AtomIJNS4_4SM904GMMA26MMA_64x64x32_S32S8S8_SS_TNEEEENS4_6LayoutINS5_IJNSA_ILi2EEESB_SB_EEENS5_IJSB_NSA_ILi0EEEST_EEEEENS5_IJNS4_10UnderscoreESW_SW_EEEEENS4_13SM90_TMA_LOADENS4_14ComposedLayoutINS4_7SwizzleILi3ELi4ELi3EEENS4_18smem_ptr_flag_bitsILi8EEENSQ_INS5_IJNSA_ILi8EEESH_EEENS5_IJSH_SB_EEEEEEEvNS4_8identityESZ_S19_vS1A_EENS_8epilogue10collective6detail29Sm90TmaWarpSpecializedAdapterINS1D_15DefaultEpilogueIaSJ_SJ_NS1C_6thread17LinearCombinationIaLi1EiiLNS1H_9ScaleType4KindE0ELNS_15FloatRoundStyleE2EaEENS1_15EpilogueDefaultEEEEEvvEEEEvNT_6ParamsE --------------------------
	.section	.nv.info._ZN7cutlass13device_kernelINS_4gemm6kernel13GemmUniversalIN4cute5tupleIJiiiiEEENS1_10collective13CollectiveMmaINS1_34MainloopSm90TmaGmmaWarpSpecializedILi5ENS5_IJNS4_1CILi1EEESB_SB_EEENS1_35KernelTmaWarpSpecializedCooperativeEEENS5_IJNSA_ILi256EEENSA_ILi64EEENSA_ILi128EEEEEEaNS5_IJlSB_lEEEaSJ_NS4_8TiledMMAINS4_8MMA_AtomIJNS4_4SM904GMMA26MMA_64x64x32_S32S8S8_SS_TNEEEENS4_6LayoutINS5_IJNSA_ILi2EEESB_SB_EEENS5_IJSB_NSA_ILi0EEEST_EEEEENS5_IJNS4_10UnderscoreESW_SW_EEEEENS4_13SM90_TMA_LOADENS4_14ComposedLayoutINS4_7SwizzleILi3ELi4ELi3EEENS4_18smem_ptr_flag_bitsILi8EEENSQ_INS5_IJNSA_ILi8EEESH_EEENS5_IJSH_SB_EEEEEEEvNS4_8identityESZ_S19_vS1A_EENS_8epilogue10collective6detail29Sm90TmaWarpSpecializedAdapterINS1D_15DefaultEpilogueIaSJ_SJ_NS1C_6thread17LinearCombinationIaLi1EiiLNS1H_9ScaleType4KindE0ELNS_15FloatRoundStyleE2EaEENS1_15EpilogueDefaultEEEEEvvEEEEvNT_6ParamsE,"",@"SHT_CUDA_INFO"
	.sectionflags	@""
	.align	4


	//----- nvinfo : EIATTR_CUDA_API_VERSION
	.align		4
        /*0000*/ 	.byte	0x04, 0x37
        /*0002*/ 	.short	(.L_21 - .L_20)
.L_20:
        /*0004*/ 	.word	0x00000082


	//----- nvinfo : EIATTR_KPARAM_INFO
	.align		4
.L_21:
        /*0008*/ 	.byte	0x04, 0x17
        /*000a*/ 	.short	(.L_23 - .L_22)
.L_22:
        /*000c*/ 	.word	0x00000000
        /*0010*/ 	.short	0x0000
        /*0012*/ 	.short	0x0070
        /*0014*/ 	.byte	0x00, 0xf0, 0x01, 0x10


	//----- nvinfo : EIATTR_SPARSE_MMA_MASK
	.align		4
.L_23:
        /*0018*/ 	.byte	0x03, 0x50
        /*001a*/ 	.short	0x0000


	//----- nvinfo : EIATTR_MAXREG_COUNT
	.align		4
        /*001c*/ 	.byte	0x03, 0x1b
        /*001e*/ 	.short	0x00a8


	//----- nvinfo : EIATTR_NUM_BARRIERS
	.align		4
        /*0020*/ 	.byte	0x02, 0x4c
        /*0022*/ 	.byte	0x01
	.zero		1


	//----- nvinfo : EIATTR_EXTERNS
	.align		4
        /*0024*/ 	.byte	0x04, 0x0f
        /*0026*/ 	.short	(.L_25 - .L_24)


	//   ....[0]....
	.align		4
.L_24:
        /*0028*/ 	.word	index@(__assertfail)


	//----- nvinfo : EIATTR_MERCURY_ISA_VERSION
	.align		4
.L_25:
        /*002c*/ 	.byte	0x03, 0x5f
        /*002e*/ 	.short	0x0101


	//----- nvinfo : EIATTR_INT_WARP_WIDE_INSTR_OFFSETS
	.align		4
        /*0030*/ 	.byte	0x04, 0x31
        /*0032*/ 	.short	(.L_27 - .L_26)


	//   ....[0]....
.L_26:
        /*0034*/ 	.word	0x000003d0


	//   ....[1]....
        /*0038*/ 	.word	0x00000400


	//   ....[2]....
        /*003c*/ 	.word	0x000004e0


	//----- nvinfo : EIATTR_COOP_GROUP_MASK_REGIDS
	.align		4
.L_27:
        /*0040*/ 	.byte	0x04, 0x29
        /*0042*/ 	.short	(.L_29 - .L_28)


	//   ....[0]....
.L_28:
        /*0044*/ 	.word	0xffffffff


	//   ....[1]....
        /*0048*/ 	.word	0xffffffff


	//   ....[2]....
        /*004c*/ 	.word	0xffffffff


	//   ....[3]....
        /*0050*/ 	.word	0xffffffff


	//   ....[4]....
        /*0054*/ 	.word	0xffffffff


	//----- nvinfo : EIATTR_COOP_GROUP_INSTR_OFFSETS
	.align		4
.L_29:
        /*0058*/ 	.byte	0x04, 0x28
        /*005a*/ 	.short	(.L_31 - .L_30)


	//   ....[0]....
.L_30:
        /*005c*/ 	.word	0x00000060


	//   ....[1]....
        /*0060*/ 	.word	0x00000070


	//   ....[2]....
        /*0064*/ 	.word	0x00000130


	//   ....[3]....
        /*0068*/ 	.word	0x000002e0


	//   ....[4]....
        /*006c*/ 	.word	0x00000f80


	//----- nvinfo : EIATTR_REG_RECONFIG
	.align		4
.L_31:
        /*0070*/ 	.byte	0x01, 0x54
	.zero		2


	//----- nvinfo : EIATTR_SYSCALL_OFFSETS
	.align		4
        /*0074*/ 	.byte	0x04, 0x46
        /*0076*/ 	.short	(.L_33 - .L_32)


	//   ....[0]....
.L_32:
        /*0078*/ 	.word	0x00001150


	//----- nvinfo : EIATTR_MBARRIER_INSTR_OFFSETS
	.align		4
.L_33:
        /*007c*/ 	.byte	0x04, 0x39
        /*007e*/ 	.short	(.L_35 - .L_34)


	//   ....[0]....
.L_34:
        /*0080*/ 	.word	0x00000230
        /*0084*/ 	.word	0x000000ff
        /*0088*/ 	.word	0x00000000
        /*008c*/ 	.short	0x0100
        /*008e*/ 	.byte	0x08
	.zero		1


	//   ....[1]....
        /*0090*/ 	.word	0x00000240
        /*0094*/ 	.word	0x000000ff
        /*0098*/ 	.word	0x00000028
        /*009c*/ 	.short	0x0100
        /*009e*/ 	.byte	0x08
	.zero		1


	//   ....[2]....
        /*00a0*/ 	.word	0x00000250
        /*00a4*/ 	.word	0x000000ff
        /*00a8*/ 	.word	0x00000008
        /*00ac*/ 	.short	0x0100
        /*00ae*/ 	.byte	0x08
	.zero		1


	//   ....[3]....
        /*00b0*/ 	.word	0x00000260
        /*00b4*/ 	.word	0x000000ff
        /*00b8*/ 	.word	0x00000030
        /*00bc*/ 	.short	0x0100
        /*00be*/ 	.byte	0x08
	.zero		1


	//   ....[4]....
        /*00c0*/ 	.word	0x00000270
        /*00c4*/ 	.word	0x000000ff
        /*00c8*/ 	.word	0x00000010
        /*00cc*/ 	.short	0x0100
        /*00ce*/ 	.byte	0x08
	.zero		1


	//   ....[5]....
        /*00d0*/ 	.word	0x00000280
        /*00d4*/ 	.word	0x000000ff
        /*00d8*/ 	.word	0x00000038
        /*00dc*/ 	.short	0x0100
        /*00de*/ 	.byte	0x08
	.zero		1


	//   ....[6]....
        /*00e0*/ 	.word	0x00000290
        /*00e4*/ 	.word	0x000000ff
        /*00e8*/ 	.word	0x00000018
        /*00ec*/ 	.short	0x0100
        /*00ee*/ 	.byte	0x08
	.zero		1


	//   ....[7]....
        /*00f0*/ 	.word	0x000002a0
        /*00f4*/ 	.word	0x000000ff
        /*00f8*/ 	.word	0x00000040
        /*00fc*/ 	.short	0x0100
        /*00fe*/ 	.byte	0x08
	.zero		1


	//   ....[8]....
        /*0100*/ 	.word	0x000002b0
        /*0104*/ 	.word	0x000000ff
        /*0108*/ 	.word	0x00000020
        /*010c*/ 	.short	0x0100
        /*010e*/ 	.byte	0x08
	.zero		1


	//   ....[9]....
        /*0110*/ 	.word	0x000002c0
        /*0114*/ 	.word	0x000000ff
        /*0118*/ 	.word	0x00000048
        /*011c*/ 	.short	0x0100
        /*011e*/ 	.byte	0x08
	.zero		1


	//   ....[10]....
        /*0120*/ 	.word	0x00000550
        /*0124*/ 	.word	0x000000ff
        /*0128*/ 	.word	0x00000060
        /*012c*/ 	.short	0x0100
        /*012e*/ 	.byte	0x06
	.zero		1


	//   ....[11]....
        /*0130*/ 	.word	0x000005b0
        /*0134*/ 	.word	0x000000ff
        /*0138*/ 	.word	0x00000068
        /*013c*/ 	.short	0x0100
        /*013e*/ 	.byte	0x06
	.zero		1


	//   ....[12]....
        /*0140*/ 	.word	0x00001220
        /*0144*/ 	.word	0x00000003
        /*0148*/ 	.word	0x00000000
        /*014c*/ 	.short	0x010a
        /*014e*/ 	.byte	0x3f
	.zero		1


	//   ....[13]....
        /*0150*/ 	.word	0x00001260
        /*0154*/ 	.word	0x00000003
        /*0158*/ 	.word	0x00000000
        /*015c*/ 	.short	0x010a
        /*015e*/ 	.byte	0x3f
	.zero		1


	//   ....[14]....
        /*0160*/ 	.word	0x000017a0
        /*0164*/ 	.word	0x00000005
        /*0168*/ 	.word	0x00000000
        /*016c*/ 	.short	0x010a
        /*016e*/ 	.byte	0x3f
	.zero		1


	//   ....[15]....
        /*0170*/ 	.word	0x000017e0
        /*0174*/ 	.word	0x00000005
        /*0178*/ 	.word	0x00000000
        /*017c*/ 	.short	0x010a
        /*017e*/ 	.byte	0x3f
	.zero		1


	//   ....[16]....
        /*0180*/ 	.word	0x00001bc0
        /*0184*/ 	.word	0x00000004
        /*0188*/ 	.word	0x00000000
        /*018c*/ 	.short	0x0101
        /*018e*/ 	.byte	0x3f
	.zero		1


	//   ....[17]....
        /*0190*/ 	.word	0x00001da0
        /*0194*/ 	.word	0x00000000
        /*0198*/ 	.word	0x00000000
        /*019c*/ 	.short	0x0101
        /*019e*/ 	.byte	0x3f
	.zero		1


	//   ....[18]....
        /*01a0*/ 	.word	0x00006480
        /*01a4*/ 	.word	0x0000000e
        /*01a8*/ 	.word	0x00000028
        /*01ac*/ 	.short	0x010a
        /*01ae*/ 	.byte	0x3f
	.zero		1


	//   ....[19]....
        /*01b0*/ 	.word	0x00006800
        /*01b4*/ 	.word	0x00000006
        /*01b8*/ 	.word	0x00000068
        /*01bc*/ 	.short	0x0101
        /*01be*/ 	.byte	0x3f
	.zero		1


	//   ....[20]....
        /*01c0*/ 	.word	0x00006f30
        /*01c4*/ 	.word	0x00000007
        /*01c8*/ 	.word	0x00000000
        /*01cc*/ 	.short	0x010a
        /*01ce*/ 	.byte	0x3f
	.zero		1


	//   ....[21]....
        /*01d0*/ 	.word	0x00006fb0
        /*01d4*/ 	.word	0x00000009
        /*01d8*/ 	.word	0x00000000
        /*01dc*/ 	.short	0x010a
        /*01de*/ 	.byte	0x3f
	.zero		1


	//   ....[22]....
        /*01e0*/ 	.word	0x00007040
        /*01e4*/ 	.word	0x00000006
        /*01e8*/ 	.word	0x00000000
        /*01ec*/ 	.short	0x010a
        /*01ee*/ 	.byte	0x3f
	.zero		1


	//   ....[23]....
        /*01f0*/ 	.word	0x000070d0
        /*01f4*/ 	.word	0x00000009
        /*01f8*/ 	.word	0x00000000
        /*01fc*/ 	.short	0x010a
        /*01fe*/ 	.byte	0x3f
	.zero		1


	//   ....[24]....
        /*0200*/ 	.word	0x00007160
        /*0204*/ 	.word	0x00000003
        /*0208*/ 	.word	0x00000000
        /*020c*/ 	.short	0x010a
        /*020e*/ 	.byte	0x3f
	.zero		1


	//   ....[25]....
        /*0210*/ 	.word	0x000071c0
        /*0214*/ 	.word	0x00000003
        /*0218*/ 	.word	0x00000000
        /*021c*/ 	.short	0x010a
        /*021e*/ 	.byte	0x3f
	.zero		1


	//   ....[26]....
        /*0220*/ 	.word	0x00007210
        /*0224*/ 	.word	0x00000005
        /*0228*/ 	.word	0x00000000
        /*022c*/ 	.short	0x010a
        /*022e*/ 	.byte	0x3f
	.zero		1


	//   ....[27]....
        /*0230*/ 	.word	0x000072e0
        /*0234*/ 	.word	0x0000000e
        /*0238*/ 	.word	0x00000028
        /*023c*/ 	.short	0x010a
        /*023e*/ 	.byte	0x3f
	.zero		1


	//   ....[28]....
        /*0240*/ 	.word	0x000073b0
        /*0244*/ 	.word	0x00000007
        /*0248*/ 	.word	0x00000000
        /*024c*/ 	.short	0x010a
        /*024e*/ 	.byte	0x3f
	.zero		1


	//   ....[29]....
        /*0250*/ 	.word	0x00007400
        /*0254*/ 	.word	0x00000009
        /*0258*/ 	.word	0x00000000
        /*025c*/ 	.short	0x010a
        /*025e*/ 	.byte	0x3f
	.zero		1


	//   ....[30]....
        /*0260*/ 	.word	0x00007450
        /*0264*/ 	.word	0x00000006
        /*0268*/ 	.word	0x00000000
        /*026c*/ 	.short	0x010a
        /*026e*/ 	.byte	0x3f
	.zero		1


	//   ....[31]....
        /*0270*/ 	.word	0x000074a0
        /*0274*/ 	.word	0x00000009
        /*0278*/ 	.word	0x00000000
        /*027c*/ 	.short	0x010a
        /*027e*/ 	.byte	0x3f
	.zero		1


	//----- nvinfo : EIATTR_NUM_MBARRIERS
	.align		4
.L_35:
        /*0280*/ 	.byte	0x03, 0x38
        /*0282*/ 	.short	0x000c


	//----- nvinfo : EIATTR_EXIT_INSTR_OFFSETS
	.align		4
        /*0284*/ 	.byte	0x04, 0x1c
        /*0286*/ 	.short	(.L_37 - .L_36)


	//   ....[0]....
.L_36:
        /*0288*/ 	.word	0x00000600


	//   ....[1]....
        /*028c*/ 	.word	0x00000ec0


	//   ....[2]....
        /*0290*/ 	.word	0x00005af0


	//   ....[3]....
        /*0294*/ 	.word	0x00006120


	//   ....[4]....
        /*0298*/ 	.word	0x000071b0


	//----- nvinfo : EIATTR_MAX_THREADS
	.align		4
.L_37:
        /*029c*/ 	.byte	0x04, 0x05
        /*029e*/ 	.short	(.L_39 - .L_38)
.L_38:
        /*02a0*/ 	.word	0x00000180
        /*02a4*/ 	.word	0x00000001
        /*02a8*/ 	.word	0x00000001


	//----- nvinfo : EIATTR_CRS_STACK_SIZE
	.align		4
.L_39:
        /*02ac*/ 	.byte	0x04, 0x1e
        /*02ae*/ 	.short	(.L_41 - .L_40)
.L_40:
        /*02b0*/ 	.word	0x00000000


	//----- nvinfo : EIATTR_CBANK_PARAM_SIZE
	.align		4
.L_41:
        /*02b4*/ 	.byte	0x03, 0x19
        /*02b6*/ 	.short	0x0470


	//----- nvinfo : EIATTR_PARAM_CBANK
	.align		4
        /*02b8*/ 	.byte	0x04, 0x0a
        /*02ba*/ 	.short	(.L_43 - .L_42)
	.align		4
.L_42:
        /*02bc*/ 	.word	index@(.nv.constant0._ZN7cutlass13device_kernelINS_4gemm6kernel13GemmUniversalIN4cute5tupleIJiiiiEEENS1_10collective13CollectiveMmaINS1_34MainloopSm90TmaGmmaWarpSpecializedILi5ENS5_IJNS4_1CILi1EEESB_SB_EEENS1_35KernelTmaWarpSpecializedCooperativeEEENS5_IJNSA_ILi256EEENSA_ILi64EEENSA_ILi128EEEEEEaNS5_IJlSB_lEEEaSJ_NS4_8TiledMMAINS4_8MMA_AtomIJNS4_4SM904GMMA26MMA_64x64x32_S32S8S8_SS_TNEEEENS4_6LayoutINS5_IJNSA_ILi2EEESB_SB_EEENS5_IJSB_NSA_ILi0EEEST_EEEEENS5_IJNS4_10UnderscoreESW_SW_EEEEENS4_13SM90_TMA_LOADENS4_14ComposedLayoutINS4_7SwizzleILi3ELi4ELi3EEENS4_18smem_ptr_flag_bitsILi8EEENSQ_INS5_IJNSA_ILi8EEESH_EEENS5_IJSH_SB_EEEEEEEvNS4_8identityESZ_S19_vS1A_EENS_8epilogue10collective6detail29Sm90TmaWarpSpecializedAdapterINS1D_15DefaultEpilogueIaSJ_SJ_NS1C_6thread17LinearCombinationIaLi1EiiLNS1H_9ScaleType4KindE0ELNS_15FloatRoundStyleE2EaEENS1_15EpilogueDefaultEEEEEvvEEEEvNT_6ParamsE)
        /*02c0*/ 	.short	0x0210
        /*02c2*/ 	.short	0x0470


	//----- nvinfo : EIATTR_SW_WAR
	.align		4
.L_43:
        /*02c4*/ 	.byte	0x04, 0x36
        /*02c6*/ 	.short	(.L_45 - .L_44)
.L_44:
        /*02c8*/ 	.word	0x00000008
.L_45:


//--------------------- .nv.callgraph             --------------------------
	.section	.nv.callgraph,"",@"SHT_CUDA_CALLGRAPH"
	.align	4
	.sectionentsize	8
	.align		4
        /*0000*/ 	.word	0x00000000
	.align		4
        /*0004*/ 	.word	0xffffffff
	.align		4
        /*0008*/ 	.word	index@(_ZN7cutlass13device_kernelINS_4gemm6kernel13GemmUniversalIN4cute5tupleIJiiiiEEENS1_10collective13CollectiveMmaINS1_34MainloopSm90TmaGmmaWarpSpecializedILi5ENS5_IJNS4_1CILi1EEESB_SB_EEENS1_35KernelTmaWarpSpecializedCooperativeEEENS5_IJNSA_ILi256EEENSA_ILi64EEENSA_ILi128EEEEEEaNS5_IJlSB_lEEEaSJ_NS4_8TiledMMAINS4_8MMA_AtomIJNS4_4SM904GMMA26MMA_64x64x32_S32S8S8_SS_TNEEEENS4_6LayoutINS5_IJNSA_ILi2EEESB_SB_EEENS5_IJSB_NSA_ILi0EEEST_EEEEENS5_IJNS4_10UnderscoreESW_SW_EEEEENS4_13SM90_TMA_LOADENS4_14ComposedLayoutINS4_7SwizzleILi3ELi4ELi3EEENS4_18smem_ptr_flag_bitsILi8EEENSQ_INS5_IJNSA_ILi8EEESH_EEENS5_IJSH_SB_EEEEEEEvNS4_8identityESZ_S19_vS1A_EENS_8epilogue10collective6detail29Sm90TmaWarpSpecializedAdapterINS1D_15DefaultEpilogueIaSJ_SJ_NS1C_6thread17LinearCombinationIaLi1EiiLNS1H_9ScaleType4KindE0ELNS_15FloatRoundStyleE2EaEENS1_15EpilogueDefaultEEEEEvvEEEEvNT_6ParamsE)
	.align		4
        /*000c*/ 	.word	index@(__assertfail)
	.align		4
        /*0010*/ 	.word	0x00000000
	.align		4
        /*0014*/ 	.word	0xfffffffe
	.align		4
        /*0018*/ 	.word	0x00000000
	.align		4
        /*001c*/ 	.word	0xfffffffd
	.align		4
        /*0020*/ 	.word	0x00000000
	.align		4
        /*0024*/ 	.word	0xfffffffc


//--------------------- .nv.constant4             --------------------------
	.section	.nv.constant4,"a",@progbits
	.align	8
	.align		8
.nv.constant4:
        /*0000*/ 	.dword	__assertfail
	.align		8
        /*0008*/ 	.dword	__unnamed_1
	.align		8
        /*0010*/ 	.dword	_ZN40_INTERNAL_30ebde5d_4_k_cu_139b67a0_112994cuda3std3__45__cpo5beginE
	.align		8
        /*0018*/ 	.dword	_ZN40_INTERNAL_30ebde5d_4_k_cu_139b67a0_112994cuda3std3__45__cpo3endE
	.align		8
        /*0020*/ 	.dword	_ZN40_INTERNAL_30ebde5d_4_k_cu_139b67a0_112994cuda3std3__45__cpo6cbeginE
	.align		8
        /*0028*/ 	.dword	_ZN40_INTERNAL_30ebde5d_4_k_cu_139b67a0_112994cuda3std3__45__cpo4cendE
	.align		8
        /*0030*/ 	.dword	_ZN40_INTERNAL_30ebde5d_4_k_cu_139b67a0_112994cuda3std3__442_GLOBAL__N__30ebde5d_4_k_cu_139b67a0_112996ignoreE
	.align		8
        /*0038*/ 	.dword	_ZN40_INTERNAL_30ebde5d_4_k_cu_139b67a0_112994cuda3std3__419piecewise_constructE
	.align		8
        /*0040*/ 	.dword	_ZN40_INTERNAL_30ebde5d_4_k_cu_139b67a0_112994cuda3std3__48in_placeE
	.align		8
        /*0048*/ 	.dword	_ZN40_INTERNAL_30ebde5d_4_k_cu_139b67a0_112994cuda3std6ranges3__45__cpo4swapE
	.align		8
        /*0050*/ 	.dword	_ZN40_INTERNAL_30ebde5d_4_k_cu_139b67a0_112994cuda3std6ranges3__45__cpo9iter_moveE
	.align		8
        /*0058*/ 	.dword	_ZN40_INTERNAL_30ebde5d_4_k_cu_139b67a0_112994cute7productE
	.align		8
        /*0060*/ 	.dword	_ZN40_INTERNAL_30ebde5d_4_k_cu_139b67a0_112994cute1_E
	.align		8
        /*0068*/ 	.dword	$str$22
	.align		8
        /*0070*/ 	.dword	$str$23


//--------------------- .text._ZN7cutlass13device_kernelINS_4gemm6kernel13GemmUniversalIN4cute5tupleIJiiiiEEENS1_10collective13CollectiveMmaINS1_34MainloopSm90TmaGmmaWarpSpecializedILi5ENS5_IJNS4_1CILi1EEESB_SB_EEENS1_35KernelTmaWarpSpecializedCooperativeEEENS5_IJNSA_ILi256EEENSA_ILi64EEENSA_ILi128EEEEEEaNS5_IJlSB_lEEEaSJ_NS4_8TiledMMAINS4_8MMA_AtomIJNS4_4SM904GMMA26MMA_64x64x32_S32S8S8_SS_TNEEEENS4_6LayoutINS5_IJNSA_ILi2EEESB_SB_EEENS5_IJSB_NSA_ILi0EEEST_EEEEENS5_IJNS4_10UnderscoreESW_SW_EEEEENS4_13SM90_TMA_LOADENS4_14ComposedLayoutINS4_7SwizzleILi3ELi4ELi3EEENS4_18smem_ptr_flag_bitsILi8EEENSQ_INS5_IJNSA_ILi8EEESH_EEENS5_IJSH_SB_EEEEEEEvNS4_8identityESZ_S19_vS1A_EENS_8epilogue10collective6detail29Sm90TmaWarpSpecializedAdapterINS1D_15DefaultEpilogueIaSJ_SJ_NS1C_6thread17LinearCombinationIaLi1EiiLNS1H_9ScaleType4KindE0ELNS_15FloatRoundStyleE2EaEENS1_15EpilogueDefaultEEEEEvvEEEEvNT_6ParamsE --------------------------
	.section	.text._ZN7cutlass13device_kernelINS_4gemm6kernel13GemmUniversalIN4cute5tupleIJiiiiEEENS1_10collective13CollectiveMmaINS1_34MainloopSm90TmaGmmaWarpSpecializedILi5ENS5_IJNS4_1CILi1EEESB_SB_EEENS1_35KernelTmaWarpSpecializedCooperativeEEENS5_IJNSA_ILi256EEENSA_ILi64EEENSA_ILi128EEEEEEaNS5_IJlSB_lEEEaSJ_NS4_8TiledMMAINS4_8MMA_AtomIJNS4_4SM904GMMA26MMA_64x64x32_S32S8S8_SS_TNEEEENS4_6LayoutINS5_IJNSA_ILi2EEESB_SB_EEENS5_IJSB_NSA_ILi0EEEST_EEEEENS5_IJNS4_10UnderscoreESW_SW_EEEEENS4_13SM90_TMA_LOADENS4_14ComposedLayoutINS4_7SwizzleILi3ELi4ELi3EEENS4_18smem_ptr_flag_bitsILi8EEENSQ_INS5_IJNSA_ILi8EEESH_EEENS5_IJSH_SB_EEEEEEEvNS4_8identityESZ_S19_vS1A_EENS_8epilogue10collective6detail29Sm90TmaWarpSpecializedAdapterINS1D_15DefaultEpilogueIaSJ_SJ_NS1C_6thread17LinearCombinationIaLi1EiiLNS1H_9ScaleType4KindE0ELNS_15FloatRoundStyleE2EaEENS1_15EpilogueDefaultEEEEEvvEEEEvNT_6ParamsE,"ax",@progbits
	.align	128
.text._ZN7cutlass13device_kernelINS_4gemm6kernel13GemmUniversalIN4cute5tupleIJiiiiEEENS1_10collective13CollectiveMmaINS1_34MainloopSm90TmaGmmaWarpSpecializedILi5ENS5_IJNS4_1CILi1EEESB_SB_EEENS1_35KernelTmaWarpSpecializedCooperativeEEENS5_IJNSA_ILi256EEENSA_ILi64EEENSA_ILi128EEEEEEaNS5_IJlSB_lEEEaSJ_NS4_8TiledMMAINS4_8MMA_AtomIJNS4_4SM904GMMA26MMA_64x64x32_S32S8S8_SS_TNEEEENS4_6LayoutINS5_IJNSA_ILi2EEESB_SB_EEENS5_IJSB_NSA_ILi0EEEST_EEEEENS5_IJNS4_10UnderscoreESW_SW_EEEEENS4_13SM90_TMA_LOADENS4_14ComposedLayoutINS4_7SwizzleILi3ELi4ELi3EEENS4_18smem_ptr_flag_bitsILi8EEENSQ_INS5_IJNSA_ILi8EEESH_EEENS5_IJSH_SB_EEEEEEEvNS4_8identityESZ_S19_vS1A_EENS_8epilogue10collective6detail29Sm90TmaWarpSpecializedAdapterINS1D_15DefaultEpilogueIaSJ_SJ_NS1C_6thread17LinearCombinationIaLi1EiiLNS1H_9ScaleType4KindE0ELNS_15FloatRoundStyleE2EaEENS1_15EpilogueDefaultEEEEEvvEEEEvNT_6ParamsE:
        .type           _ZN7cutlass13device_kernelINS_4gemm6kernel13GemmUniversalIN4cute5tupleIJiiiiEEENS1_10collective13CollectiveMmaINS1_34MainloopSm90TmaGmmaWarpSpecializedILi5ENS5_IJNS4_1CILi1EEESB_SB_EEENS1_35KernelTmaWarpSpecializedCooperativeEEENS5_IJNSA_ILi256EEENSA_ILi64EEENSA_ILi128EEEEEEaNS5_IJlSB_lEEEaSJ_NS4_8TiledMMAINS4_8MMA_AtomIJNS4_4SM904GMMA26MMA_64x64x32_S32S8S8_SS_TNEEEENS4_6LayoutINS5_IJNSA_ILi2EEESB_SB_EEENS5_IJSB_NSA_ILi0EEEST_EEEEENS5_IJNS4_10UnderscoreESW_SW_EEEEENS4_13SM90_TMA_LOADENS4_14ComposedLayoutINS4_7SwizzleILi3ELi4ELi3EEENS4_18smem_ptr_flag_bitsILi8EEENSQ_INS5_IJNSA_ILi8EEESH_EEENS5_IJSH_SB_EEEEEEEvNS4_8identityESZ_S19_vS1A_EENS_8epilogue10collective6detail29Sm90TmaWarpSpecializedAdapterINS1D_15DefaultEpilogueIaSJ_SJ_NS1C_6thread17LinearCombinationIaLi1EiiLNS1H_9ScaleType4KindE0ELNS_15FloatRoundStyleE2EaEENS1_15EpilogueDefaultEEEEEvvEEEEvNT_6ParamsE,@function
        .size           _ZN7cutlass13device_kernelINS_4gemm6kernel13GemmUniversalIN4cute5tupleIJiiiiEEENS1_10collective13CollectiveMmaINS1_34MainloopSm90TmaGmmaWarpSpecializedILi5ENS5_IJNS4_1CILi1EEESB_SB_EEENS1_35KernelTmaWarpSpecializedCooperativeEEENS5_IJNSA_ILi256EEENSA_ILi64EEENSA_ILi128EEEEEEaNS5_IJlSB_lEEEaSJ_NS4_8TiledMMAINS4_8MMA_AtomIJNS4_4SM904GMMA26MMA_64x64x32_S32S8S8_SS_TNEEEENS4_6LayoutINS5_IJNSA_ILi2EEESB_SB_EEENS5_IJSB_NSA_ILi0EEEST_EEEEENS5_IJNS4_10UnderscoreESW_SW_EEEEENS4_13SM90_TMA_LOADENS4_14ComposedLayoutINS4_7SwizzleILi3ELi4ELi3EEENS4_18smem_ptr_flag_bitsILi8EEENSQ_INS5_IJNSA_ILi8EEESH_EEENS5_IJSH_SB_EEEEEEEvNS4_8identityESZ_S19_vS1A_EENS_8epilogue10collective6detail29Sm90TmaWarpSpecializedAdapterINS1D_15DefaultEpilogueIaSJ_SJ_NS1C_6thread17LinearCombinationIaLi1EiiLNS1H_9ScaleType4KindE0ELNS_15FloatRoundStyleE2EaEENS1_15EpilogueDefaultEEEEEvvEEEEvNT_6ParamsE,(.L_x_200 - _ZN7cutlass13device_kernelINS_4gemm6kernel13GemmUniversalIN4cute5tupleIJiiiiEEENS1_10collective13CollectiveMmaINS1_34MainloopSm90TmaGmmaWarpSpecializedILi5ENS5_IJNS4_1CILi1EEESB_SB_EEENS1_35KernelTmaWarpSpecializedCooperativeEEENS5_IJNSA_ILi256EEENSA_ILi64EEENSA_ILi128EEEEEEaNS5_IJlSB_lEEEaSJ_NS4_8TiledMMAINS4_8MMA_AtomIJNS4_4SM904GMMA26MMA_64x64x32_S32S8S8_SS_TNEEEENS4_6LayoutINS5_IJNSA_ILi2EEESB_SB_EEENS5_IJSB_NSA_ILi0EEEST_EEEEENS5_IJNS4_10UnderscoreESW_SW_EEEEENS4_13SM90_TMA_LOADENS4_14ComposedLayoutINS4_7SwizzleILi3ELi4ELi3EEENS4_18smem_ptr_flag_bitsILi8EEENSQ_INS5_IJNSA_ILi8EEESH_EEENS5_IJSH_SB_EEEEEEEvNS4_8identityESZ_S19_vS1A_EENS_8epilogue10collective6detail29Sm90TmaWarpSpecializedAdapterINS1D_15DefaultEpilogueIaSJ_SJ_NS1C_6thread17LinearCombinationIaLi1EiiLNS1H_9ScaleType4KindE0ELNS_15FloatRoundStyleE2EaEENS1_15EpilogueDefaultEEEEEvvEEEEvNT_6ParamsE)
        .other          _ZN7cutlass13device_kernelINS_4gemm6kernel13GemmUniversalIN4cute5tupleIJiiiiEEENS1_10collective13CollectiveMmaINS1_34MainloopSm90TmaGmmaWarpSpecializedILi5ENS5_IJNS4_1CILi1EEESB_SB_EEENS1_35KernelTmaWarpSpecializedCooperativeEEENS5_IJNSA_ILi256EEENSA_ILi64EEENSA_ILi128EEEEEEaNS5_IJlSB_lEEEaSJ_NS4_8TiledMMAINS4_8MMA_AtomIJNS4_4SM904GMMA26MMA_64x64x32_S32S8S8_SS_TNEEEENS4_6LayoutINS5_IJNSA_ILi2EEESB_SB_EEENS5_IJSB_NSA_ILi0EEEST_EEEEENS5_IJNS4_10UnderscoreESW_SW_EEEEENS4_13SM90_TMA_LOADENS4_14ComposedLayoutINS4_7SwizzleILi3ELi4ELi3EEENS4_18smem_ptr_flag_bitsILi8EEENSQ_INS5_IJNSA_ILi8EEESH_EEENS5_IJSH_SB_EEEEEEEvNS4_8identityESZ_S19_vS1A_EENS_8epilogue10collective6detail29Sm90TmaWarpSpecializedAdapterINS1D_15DefaultEpilogueIaSJ_SJ_NS1C_6thread17LinearCombinationIaLi1EiiLNS1H_9ScaleType4KindE0ELNS_15FloatRoundStyleE2EaEENS1_15EpilogueDefaultEEEEEvvEEEEvNT_6ParamsE,@"STO_CUDA_ENTRY STV_DEFAULT"
_ZN7cutlass13device_kernelINS_4gemm6kernel13GemmUniversalIN4cute5tupleIJiiiiEEENS1_10collective13CollectiveMmaINS1_34MainloopSm90TmaGmmaWarpSpecializedILi5ENS5_IJNS4_1CILi1EEESB_SB_EEENS1_35KernelTmaWarpSpecializedCooperativeEEENS5_IJNSA_ILi256EEENSA_ILi64EEENSA_ILi128EEEEEEaNS5_IJlSB_lEEEaSJ_NS4_8TiledMMAINS4_8MMA_AtomIJNS4_4SM904GMMA26MMA_64x64x32_S32S8S8_SS_TNEEEENS4_6LayoutINS5_IJNSA_ILi2EEESB_SB_EEENS5_IJSB_NSA_ILi0EEEST_EEEEENS5_IJNS4_10UnderscoreESW_SW_EEEEENS4_13SM90_TMA_LOADENS4_14ComposedLayoutINS4_7SwizzleILi3ELi4ELi3EEENS4_18smem_ptr_flag_bitsILi8EEENSQ_INS5_IJNSA_ILi8EEESH_EEENS5_IJSH_SB_EEEEEEEvNS4_8identityESZ_S19_vS1A_EENS_8epilogue10collective6detail29Sm90TmaWarpSpecializedAdapterINS1D_15DefaultEpilogueIaSJ_SJ_NS1C_6thread17LinearCombinationIaLi1EiiLNS1H_9ScaleType4KindE0ELNS_15FloatRoundStyleE2EaEENS1_15EpilogueDefaultEEEEEvvEEEEvNT_6ParamsE:
[----:B------:R-:W0:Y:S01]  /*0000*/  LDC R1, c[0x0][0x28] ;  /* 0x00000a00ff017b82 */ /* 0x000e220000000800 */
[----:B------:R-:W1:Y:S01]  /*0010*/  S2R R18, SR_TID.X ;  /* 0x0000000000127919 */ /* 0x000e620000002100 */
[----:B------:R-:W-:Y:S01]  /*0020*/  ELECT P0, URZ, PT ;  /* 0x00000000003f782f */ /* 0x000fe20003800000 */
[----:B------:R-:W-:Y:S01]  /*0030*/  BSSY B0, `(.L_x_0) ;  /* 0x000000f000007945 */ /* 0x000fe20003800000 */
[--C-:B-1----:R-:W-:Y:S02]  /*0040*/  SHF.R.U32.HI R0, RZ, 0x5, R18.reuse ;  /* 0x00000005ff007819 */ /* 0x102fe40000011612 */
[----:B------:R-:W-:-:S03]  /*0050*/  SHF.R.U32.HI R2, RZ, 0x7, R18 ;  /* 0x00000007ff027819 */ /* 0x000fc60000011612 */
[----:B------:R-:W1:Y:S04]  /*0060*/  SHFL.IDX PT, R5, R0, RZ, 0x1f ;  /* 0x00001fff00057589 */ /* 0x000e6800000e0000 */
[----:B------:R2:W3:Y:S01]  /*0070*/  SHFL.IDX PT, R8, R2, RZ, 0x1f ;  /* 0x00001fff02087589 */ /* 0x0004e200000e0000 */
[----:B-1----:R-:W-:-:S13]  /*0080*/  ISETP.NE.OR P0, PT, R5, RZ, !P0 ;  /* 0x000000ff0500720c */ /* 0x002fda0004705670 */
[----:B0-23--:R-:W-:Y:S05]  /*0090*/  @P0 BRA `(.L_x_1) ;  /* 0x0000000000200947 */ /* 0x00dfea0003800000 */
[----:B------:R-:W-:Y:S02]  /*00a0*/  ULDC.64 UR4, c[0x0][0x198] ;  /* 0x0000660000047ab9 */ /* 0x000fe40000000a00 */
[----:B------:R-:W-:Y:S02]  /*00b0*/  UIADD3 UR6, UP0, UR4, 0xf0, URZ ;  /* 0x000000f004067890 */ /* 0x000fe4000ff1e03f */
[----:B------:R-:W-:Y:S02]  /*00c0*/  UIADD3 UR4, UP1, UR4, 0x1f0, URZ ;  /* 0x000001f004047890 */ /* 0x000fe4000ff3e03f */
[----:B------:R-:W-:Y:S02]  /*00d0*/  UIADD3.X UR7, URZ, UR5, URZ, UP0, !UPT ;  /* 0x000000053f077290 */ /* 0x000fe400087fe43f */
[----:B------:R-:W-:-:S07]  /*00e0*/  UIADD3.X UR5, URZ, UR5, URZ, UP1, !UPT ;  /* 0x000000053f057290 */ /* 0x000fce0008ffe43f */
[----:B------:R0:W-:Y:S02]  /*00f0*/  UTMACCTL.PF [UR6] ;  /* 0x00000000060079b9 */ /* 0x0001e40008040000 */
[----:B------:R0:W-:Y:S02]  /*0100*/  UTMACCTL.PF [UR4] ;  /* 0x00000000040079b9 */ /* 0x0001e40008040000 */
[----:B0-----:R-:W-:Y:S01]  /*0110*/  NOP ;  /* 0x0000000000007918 */ /* 0x001fe20000000000 */
.L_x_1:
[----:B------:R-:W-:Y:S05]  /*0120*/  BSYNC B0 ;  /* 0x0000000000007941 */ /* 0x000fea0003800000 */
.L_x_0:
[----:B------:R-:W0:Y:S02]  /*0130*/  SHFL.IDX PT, R2, R0, RZ, 0x1f ;  /* 0x00001fff00027589 */ /* 0x000e2400000e0000 */
[----:B0-----:R-:W-:-:S13]  /*0140*/  ISETP.NE.AND P0, PT, R2, RZ, PT ;  /* 0x000000ff0200720c */ /* 0x001fda0003f05270 */
[----:B------:R-:W-:Y:S05]  /*0150*/  @P0 BRA `(.L_x_2) ;  /* 0x0000000000600947 */ /* 0x000fea0003800000 */
[----:B------:R-:W0:Y:S01]  /*0160*/  S2UR UR8, SR_CgaCtaId ;  /* 0x00000000000879c3 */ /* 0x000e220000008800 */
[----:B------:R-:W-:Y:S01]  /*0170*/  UMOV UR4, 0x400 ;  /* 0x0000040000047882 */ /* 0x000fe20000000000 */
[----:B------:R-:W-:Y:S01]  /*0180*/  UMOV UR5, 0x1 ;  /* 0x0000000100057882 */ /* 0x000fe20000000000 */
[----:B------:R-:W-:Y:S01]  /*0190*/  UMOV UR6, 0x100 ;  /* 0x0000010000067882 */ /* 0x000fe20000000000 */
[----:B------:R-:W-:Y:S01]  /*01a0*/  ELECT P0, URZ, PT ;  /* 0x00000000003f782f */ /* 0x000fe20003800000 */
[----:B------:R-:W-:-:S04]  /*01b0*/  UIADD3 UR6, -UR6, 0x100000, URZ ;  /* 0x0010000006067890 */ /* 0x000fc8000fffe13f */
[----:B------:R-:W-:Y:S02]  /*01c0*/  USHF.L.U32 UR7, UR6, 0xb, URZ ;  /* 0x0000000b06077899 */ /* 0x000fe4000800063f */
[----:B------:R-:W-:Y:S02]  /*01d0*/  USHF.L.U32 UR6, UR6, 0x1, URZ ;  /* 0x0000000106067899 */ /* 0x000fe4000800063f */
[----:B0-----:R-:W-:Y:S02]  /*01e0*/  ULEA UR8, UR8, UR4, 0x18 ;  /* 0x0000000408087291 */ /* 0x001fe4000f8ec03f */
[----:B------:R-:W-:-:S04]  /*01f0*/  UIADD3 UR4, -UR5, 0x100000, URZ ;  /* 0x0010000005047890 */ /* 0x000fc8000fffe13f */
[----:B------:R-:W-:Y:S02]  /*0200*/  USHF.L.U32 UR5, UR4, 0xb, URZ ;  /* 0x0000000b04057899 */ /* 0x000fe4000800063f */
[----:B------:R-:W-:Y:S01]  /*0210*/  USHF.L.U32 UR4, UR4, 0x1, URZ ;  /* 0x0000000104047899 */ /* 0x000fe2000800063f */
[----:B------:R-:W0:Y:S11]  /*0220*/  FENCE.VIEW.ASYNC.S ;  /* 0x00000000000073c6 */ /* 0x000e360000000000 */
[----:B0-----:R0:W1:Y:S01]  /*0230*/  SYNCS.EXCH.64 URZ, [UR8], UR4 ;  /* 0x00000004083f75b2 */ /* 0x0010620008000100 */
[----:B------:R0:W2:Y:S01]  /*0240*/  SYNCS.EXCH.64 URZ, [UR8+0x28], UR6 ;  /* 0x00002806083f75b2 */ /* 0x0000a20008000100 */
[----:B------:R0:W3:Y:S01]  /*0250*/  SYNCS.EXCH.64 URZ, [UR8+0x8], UR4 ;  /* 0x00000804083f75b2 */ /* 0x0000e20008000100 */
[----:B------:R0:W4:Y:S01]  /*0260*/  SYNCS.EXCH.64 URZ, [UR8+0x30], UR6 ;  /* 0x00003006083f75b2 */ /* 0x0001220008000100 */
[----:B------:R0:W0:Y:S01]  /*0270*/  SYNCS.EXCH.64 URZ, [UR8+0x10], UR4 ;  /* 0x00001004083f75b2 */ /* 0x0000220008000100 */
[----:B------:R0:W0:Y:S01]  /*0280*/  SYNCS.EXCH.64 URZ, [UR8+0x38], UR6 ;  /* 0x00003806083f75b2 */ /* 0x0000220008000100 */
[----:B------:R0:W0:Y:S01]  /*0290*/  SYNCS.EXCH.64 URZ, [UR8+0x18], UR4 ;  /* 0x00001804083f75b2 */ /* 0x0000220008000100 */
[----:B------:R0:W0:Y:S01]  /*02a0*/  SYNCS.EXCH.64 URZ, [UR8+0x40], UR6 ;  /* 0x00004006083f75b2 */ /* 0x0000220008000100 */
[----:B------:R0:W0:Y:S01]  /*02b0*/  SYNCS.EXCH.64 URZ, [UR8+0x20], UR4 ;  /* 0x00002004083f75b2 */ /* 0x0000220008000100 */
[----:B------:R0:W0:Y:S01]  /*02c0*/  SYNCS.EXCH.64 URZ, [UR8+0x48], UR6 ;  /* 0x00004806083f75b2 */ /* 0x0000220008000100 */
[----:B------:R-:W-:Y:S01]  /*02d0*/  NOP ;  /* 0x0000000000007918 */ /* 0x000fe20000000000 */
.L_x_2:
[----:B------:R-:W5:Y:S01]  /*02e0*/  SHFL.IDX PT, R0, R0, RZ, 0x1f ;  /* 0x00001fff00007589 */ /* 0x000f6200000e0000 */
[----:B------:R-:W-:Y:S01]  /*02f0*/  ELECT P0, URZ, PT ;  /* 0x00000000003f782f */ /* 0x000fe20003800000 */
[----:B------:R-:W1:Y:S01]  /*0300*/  LDC R2, c[0x0][0x65c] ;  /* 0x00019700ff027b82 */ /* 0x000e620000000800 */
[----:B------:R-:W-:Y:S01]  /*0310*/  SHF.R.S32.HI R6, RZ, 0x1f, R5 ;  /* 0x0000001fff067819 */ /* 0x000fe20000011405 */
[----:B------:R-:W2:Y:S01]  /*0320*/  S2R R3, SR_CTAID.Y ;  /* 0x0000000000037919 */ /* 0x000ea20000002600 */
[----:B0-----:R-:W-:Y:S01]  /*0330*/  UMOV UR4, 0x20 ;  /* 0x0000002000047882 */ /* 0x001fe20000000000 */
[----:B------:R-:W-:Y:S01]  /*0340*/  ISETP.NE.AND P2, PT, R8, RZ, PT ;  /* 0x000000ff0800720c */ /* 0x000fe20003f45270 */
[----:B------:R-:W-:Y:S01]  /*0350*/  NOP ;  /* 0x0000000000007918 */ /* 0x000fe20000000000 */
[----:B------:R-:W0:Y:S01]  /*0360*/  S2R R4, SR_CTAID.X ;  /* 0x0000000000047919 */ /* 0x000e220000002500 */
[----:B------:R-:W-:Y:S01]  /*0370*/  LEA.HI R6, R6, R5, RZ, 0x2 ;  /* 0x0000000506067211 */ /* 0x000fe200078f10ff */
[----:B------:R-:W-:Y:S01]  /*0380*/  NOP ;  /* 0x0000000000007918 */ /* 0x000fe20000000000 */
[----:B-----5:R-:W-:-:S02]  /*0390*/  ISETP.NE.OR P0, PT, R0, RZ, !P0 ;  /* 0x000000ff0000720c */ /* 0x020fc40004705670 */
[----:B-1----:R-:W-:-:S04]  /*03a0*/  ISETP.NE.AND P3, PT, R2, 0x1, PT ;  /* 0x000000010200780c */ /* 0x002fc80003f65270 */
[----:B------:R-:W-:Y:S02]  /*03b0*/  P2R R0, PR, RZ, 0x8 ;  /* 0x00000008ff007803 */ /* 0x000fe40000000000 */
[----:B------:R-:W-:-:S05]  /*03c0*/  LOP3.LUT R0, R6, 0xfffffffc, RZ, 0xc0, !PT ;  /* 0xfffffffc06007812 */ /* 0x000fca00078ec0ff */
[----:B------:R-:W-:Y:S01]  /*03d0*/  VOTEU.ALL UP0, P0 ;  /* 0x00000000003f7886 */ /* 0x000fe20000000000 */
[----:B------:R-:W-:Y:S01]  /*03e0*/  IMAD.IADD R0, R5, 0x1, -R0 ;  /* 0x0000000105007824 */ /* 0x000fe200078e0a00 */
[----:B------:R-:W0:Y:S01]  /*03f0*/  @P3 LDC R17, c[0x0][0x10] ;  /* 0x00000400ff113b82 */ /* 0x000e220000000800 */
[----:B------:R-:W-:Y:S01]  /*0400*/  VOTEU.ALL UP1, P0 ;  /* 0x00000000003f7886 */ /* 0x000fe20000020000 */
[----:B--2---:R-:W-:Y:S01]  /*0410*/  @P3 IMAD.MOV.U32 R6, RZ, RZ, R3 ;  /* 0x000000ffff063224 */ /* 0x004fe200078e0003 */
[----:B------:R-:W-:Y:S01]  /*0420*/  @!UP0 UMOV UR6, 0x400 ;  /* 0x0000040000068882 */ /* 0x000fe20000000000 */
[----:B------:R-:W-:-:S04]  /*0430*/  @!UP0 UIADD3 UR4, -UR4, 0x100000, URZ ;  /* 0x0010000004048890 */ /* 0x000fc8000fffe13f */
[----:B------:R-:W-:Y:S02]  /*0440*/  @!UP0 USHF.L.U32 UR5, UR4, 0xb, URZ ;  /* 0x0000000b04058899 */ /* 0x000fe4000800063f */
[----:B------:R-:W-:Y:S01]  /*0450*/  @!UP0 USHF.L.U32 UR4, UR4, 0x1, URZ ;  /* 0x0000000104048899 */ /* 0x000fe2000800063f */
[----:B------:R-:W-:Y:S02]  /*0460*/  @P3 IMAD.MOV.U32 R7, RZ, RZ, RZ ;  /* 0x000000ffff073224 */ /* 0x000fe400078e00ff */
[----:B------:R-:W-:Y:S01]  /*0470*/  IMAD.MOV.U32 R5, RZ, RZ, RZ ;  /* 0x000000ffff057224 */ /* 0x000fe200078e00ff */
[----:B------:R-:W1:Y:S01]  /*0480*/  @!UP0 S2UR UR7, SR_CgaCtaId ;  /* 0x00000000000789c3 */ /* 0x000e620000008800 */
[----:B------:R-:W-:-:S07]  /*0490*/  @P3 IMAD.MOV.U32 R11, RZ, RZ, RZ ;  /* 0x000000ffff0b3224 */ /* 0x000fce00078e00ff */
[----:B------:R-:W2:Y:S01]  /*04a0*/  @!P3 LDC R9, c[0x0][0xc] ;  /* 0x00000300ff09bb82 */ /* 0x000ea20000000800 */
[----:B0-----:R-:W-:-:S04]  /*04b0*/  @P3 IMAD.WIDE.U32 R16, R4, R17, R6 ;  /* 0x0000001104103225 */ /* 0x001fc800078e0006 */
[----:B------:R-:W-:Y:S01]  /*04c0*/  @P3 IMAD.IADD R17, R17, 0x1, R11 ;  /* 0x0000000111113824 */ /* 0x000fe200078e020b */
[----:B-1----:R-:W-:Y:S01]  /*04d0*/  @!UP0 ULEA UR6, UR7, UR6, 0x18 ;  /* 0x0000000607068291 */ /* 0x002fe2000f8ec03f */
[----:B------:R-:W-:Y:S01]  /*04e0*/  VOTEU.ALL UP0, P0 ;  /* 0x00000000003f7886 */ /* 0x000fe20000000000 */
[----:B------:R-:W-:-:S04]  /*04f0*/  ISETP.NE.AND P0, PT, R0, 0x3, PT ;  /* 0x000000030000780c */ /* 0x000fc80003f05270 */
[----:B------:R-:W-:Y:S01]  /*0500*/  ISETP.EQ.OR P0, PT, R0, RZ, !P0 ;  /* 0x000000ff0000720c */ /* 0x000fe20004702670 */
[----:B--2---:R-:W-:-:S03]  /*0510*/  @!P3 IMAD.WIDE.U32 R6, R9, R3, R4 ;  /* 0x000000030906b225 */ /* 0x004fc600078e0004 */
[C---:B------:R-:W-:Y:S01]  /*0520*/  ISETP.EQ.AND P0, PT, R8.reuse, RZ, P0 ;  /* 0x000000ff0800720c */ /* 0x040fe20000702270 */
[----:B------:R-:W-:Y:S01]  /*0530*/  VIADD R8, R8, 0xffffffff ;  /* 0xffffffff08087836 */ /* 0x000fe20000000000 */
[----:B------:R-:W0:Y:S02]  /*0540*/  FENCE.VIEW.ASYNC.S ;  /* 0x00000000000073c6 */ /* 0x000e240000000000 */
[----:B0-----:R0:W3:Y:S01]  /*0550*/  @!UP0 SYNCS.EXCH.64 URZ, [UR6+0x60], UR4 ;  /* 0x00006004063f85b2 */ /* 0x0010e20008000100 */
[----:B------:R-:W-:Y:S01]  /*0560*/  @!P3 IMAD.MOV.U32 R16, RZ, RZ, R6 ;  /* 0x000000ffff10b224 */ /* 0x000fe200078e0006 */
[----:B------:R-:W-:Y:S01]  /*0570*/  SEL R19, RZ, 0x1, !P0 ;  /* 0x00000001ff137807 */ /* 0x000fe20004000000 */
[----:B------:R-:W-:Y:S01]  /*0580*/  @!P3 IMAD.MOV.U32 R17, RZ, RZ, R7 ;  /* 0x000000ffff11b224 */ /* 0x000fe200078e0007 */
[----:B------:R-:W-:-:S04]  /*0590*/  ISETP.GE.U32.AND P1, PT, R8, 0x2, PT ;  /* 0x000000020800780c */ /* 0x000fc80003f26070 */
[----:B------:R-:W-:Y:S01]  /*05a0*/  SEL R19, R19, 0x2, P1 ;  /* 0x0000000213137807 */ /* 0x000fe20000800000 */
[----:B------:R0:W3:Y:S01]  /*05b0*/  @!UP1 SYNCS.EXCH.64 URZ, [UR6+0x68], UR4 ;  /* 0x00006804063f95b2 */ /* 0x0000e20008000100 */
[----:B------:R-:W-:Y:S01]  /*05c0*/  NOP ;  /* 0x0000000000007918 */ /* 0x000fe20000000000 */
[----:B---34-:R-:W-:Y:S06]  /*05d0*/  BAR.SYNC.DEFER_BLOCKING 0x0 ;  /* 0x0000000000007b1d */ /* 0x018fec0000010000 */
[----:B------:R-:W-:Y:S05]  /*05e0*/  @!P2 BRA `(.L_x_3) ;  /* 0x000000540044a947 */ /* 0x000fea0003800000 */
[----:B------:R-:W-:-:S13]  /*05f0*/  ISETP.GT.U32.AND P0, PT, R8, 0x1, PT ;  /* 0x000000010800780c */ /* 0x000fda0003f04070 */
[----:B0-----:R-:W-:Y:S05]  /*0600*/  @P0 EXIT ;  /* 0x000000000000094d */ /* 0x001fea0003800000 */
[----:B------:R-:W-:Y:S01]  /*0610*/  ULDC.64 UR4, c[0x0][0x650] ;  /* 0x0001940000047ab9 */ /* 0x000fe20000000a00 */
[----:B------:R-:W-:Y:S01]  /*0620*/  PRMT R0, RZ, 0x7610, R0 ;  /* 0x00007610ff007816 */ /* 0x000fe20000000000 */
[----:B------:R-:W-:Y:S01]  /*0630*/  IMAD.MOV.U32 R90, RZ, RZ, -0x1 ;  /* 0xffffffffff5a7424 */ /* 0x000fe200078e00ff */
[----:B------:R-:W-:Y:S01]  /*0640*/  ISETP.GE.U32.AND P0, PT, R16, UR4, PT ;  /* 0x0000000410007c0c */ /* 0x000fe2000bf06070 */
[----:B------:R-:W-:Y:S02]  /*0650*/  IMAD.MOV.U32 R91, RZ, RZ, -0x1 ;  /* 0xffffffffff5b7424 */ /* 0x000fe400078e00ff */
[----:B------:R-:W-:Y:S01]  /*0660*/  IMAD.MOV.U32 R89, RZ, RZ, -0x1 ;  /* 0xffffffffff597424 */ /* 0x000fe200078e00ff */
[----:B------:R-:W-:-:S13]  /*0670*/  ISETP.GE.U32.AND.EX P0, PT, R17, UR5, PT, P0 ;  /* 0x0000000511007c0c */ /* 0x000fda000bf06100 */
[----:B------:R-:W-:Y:S05]  /*0680*/  @P0 BRA `(.L_x_4) ;  /* 0x0000000400540947 */ /* 0x000fea0003800000 */
[----:B------:R-:W0:Y:S01]  /*0690*/  LDC.64 R14, c[0x0][0x628] ;  /* 0x00018a00ff0e7b82 */ /* 0x000e220000000a00 */
[----:B------:R-:W-:Y:S02]  /*06a0*/  IMAD.MOV.U32 R6, RZ, RZ, R16 ;  /* 0x000000ffff067224 */ /* 0x000fe400078e0010 */
[----:B------:R-:W-:-:S05]  /*06b0*/  IMAD.MOV.U32 R7, RZ, RZ, R17 ;  /* 0x000000ffff077224 */ /* 0x000fca00078e0011 */
[----:B------:R-:W1:Y:S08]  /*06c0*/  LDC R0, c[0x0][0x630] ;  /* 0x00018c00ff007b82 */ /* 0x000e700000000800 */
[----:B------:R-:W2:Y:S01]  /*06d0*/  LDC.64 R20, c[0x0][0x620] ;  /* 0x00018800ff147b82 */ /* 0x000ea20000000a00 */
[----:B0-----:R-:W-:-:S04]  /*06e0*/  ISETP.NE.U32.AND P0, PT, R14, RZ, PT ;  /* 0x000000ff0e00720c */ /* 0x001fc80003f05070 */
[----:B------:R-:W-:-:S13]  /*06f0*/  ISETP.NE.AND.EX P0, PT, R15, RZ, PT, P0 ;  /* 0x000000ff0f00720c */ /* 0x000fda0003f05300 */
[----:B-12---:R-:W-:Y:S05]  /*0700*/  @!P0 BRA `(.L_x_5) ;  /* 0x0000000000288947 */ /* 0x006fea0003800000 */
[----:B------:R-:W0:Y:S02]  /*0710*/  LDC R11, c[0x0][0x634] ;  /* 0x00018d00ff0b7b82 */ /* 0x000e240000000800 */
[----:B0-----:R-:W-:-:S05]  /*0720*/  IADD3 R11, P0, R16, R11, RZ ;  /* 0x0000000b100b7210 */ /* 0x001fca0007f1e0ff */
[----:B------:R-:W-:-:S04]  /*0730*/  IMAD.X R13, RZ, RZ, R17, P0 ;  /* 0x000000ffff0d7224 */ /* 0x000fc800000e0611 */
[----:B------:R-:W-:-:S04]  /*0740*/  IMAD.WIDE.U32 R6, R13, R14, RZ ;  /* 0x0000000e0d067225 */ /* 0x000fc800078e00ff */
[----:B------:R-:W-:-:S04]  /*0750*/  IMAD.WIDE.U32 R8, P0, R11, R15, R6 ;  /* 0x0000000f0b087225 */ /* 0x000fc80007800006 */
[----:B------:R-:W-:-:S04]  /*0760*/  IMAD.WIDE.U32 R6, R11, R14, RZ ;  /* 0x0000000e0b067225 */ /* 0x000fc800078e00ff */
[----:B------:R-:W-:Y:S01]  /*0770*/  IMAD.X R11, RZ, RZ, RZ, P0 ;  /* 0x000000ffff0b7224 */ /* 0x000fe200000e06ff */
[----:B------:R-:W-:Y:S01]  /*0780*/  IADD3 RZ, P0, R7, R8, RZ ;  /* 0x0000000807ff7210 */ /* 0x000fe20007f1e0ff */
[----:B------:R-:W-:-:S04]  /*0790*/  IMAD.MOV.U32 R10, RZ, RZ, R9 ;  /* 0x000000ffff0a7224 */ /* 0x000fc800078e0009 */
[----:B------:R-:W-:-:S08]  /*07a0*/  IMAD.WIDE.U32.X R6, R13, R15, R10, P0 ;  /* 0x0000000f0d067225 */ /* 0x000fd000000e040a */
.L_x_5:
[-CC-:B------:R-:W-:Y:S01]  /*07b0*/  SHF.R.U64 R89, R6, R0.reuse, R7.reuse ;  /* 0x0000000006597219 */ /* 0x180fe20000001207 */
[----:B------:R-:W0:Y:S01]  /*07c0*/  LDC R10, c[0x0][0x618] ;  /* 0x00018600ff0a7b82 */ /* 0x000e220000000800 */
[----:B------:R-:W-:Y:S01]  /*07d0*/  SHF.R.U32.HI R5, RZ, R0, R7 ;  /* 0x00000000ff057219 */ /* 0x000fe20000011607 */
[----:B------:R-:W-:Y:S01]  /*07e0*/  ULDC UR4, c[0x0][0x150] ;  /* 0x0000540000047ab9 */ /* 0x000fe20000000800 */
[----:B------:R-:W-:Y:S02]  /*07f0*/  IADD3 R9, P0, RZ, -R89, RZ ;  /* 0x80000059ff097210 */ /* 0x000fe40007f1e0ff */
[----:B------:R-:W-:-:S03]  /*0800*/  I2FP.F32.U32 R0, R4 ;  /* 0x0000000400007245 */ /* 0x000fc60000201000 */
[----:B------:R-:W1:Y:S01]  /*0810*/  LDC.64 R26, c[0x0][0x640] ;  /* 0x00019000ff1a7b82 */ /* 0x000e620000000a00 */
[----:B------:R-:W-:Y:S02]  /*0820*/  IMAD.X R11, RZ, RZ, ~R5, P0 ;  /* 0x000000ffff0b7224 */ /* 0x000fe400000e0e05 */
[----:B------:R-:W-:Y:S01]  /*0830*/  FMUL R0, R0, UR4 ;  /* 0x0000000400007c20 */ /* 0x000fe20008400000 */
[----:B------:R-:W-:Y:S01]  /*0840*/  IMAD.WIDE.U32 R6, R9, R20, R16 ;  /* 0x0000001409067225 */ /* 0x000fe200078e0010 */
[----:B------:R-:W-:-:S03]  /*0850*/  ULDC UR4, c[0x0][0x154] ;  /* 0x0000550000047ab9 */ /* 0x000fc60000000800 */
[----:B------:R-:W-:Y:S01]  /*0860*/  IMAD R8, R11, R20, RZ ;  /* 0x000000140b087224 */ /* 0x000fe200078e02ff */
[----:B------:R-:W2:Y:S01]  /*0870*/  LDC R5, c[0x0][0x144] ;  /* 0x00005100ff057b82 */ /* 0x000ea20000000800 */
[----:B------:R-:W3:Y:S02]  /*0880*/  F2I.U32.TRUNC.NTZ R0, R0 ;  /* 0x0000000000007305 */ /* 0x000ee4000020f000 */
[----:B------:R-:W-:-:S04]  /*0890*/  IMAD R9, R9, R21, R8 ;  /* 0x0000001509097224 */ /* 0x000fc800078e0208 */
[----:B------:R-:W-:Y:S01]  /*08a0*/  IMAD.IADD R7, R7, 0x1, R9 ;  /* 0x0000000107077824 */ /* 0x000fe200078e0209 */
[----:B------:R-:W4:Y:S01]  /*08b0*/  LDC R12, c[0x0][0x608] ;  /* 0x00018200ff0c7b82 */ /* 0x000f220000000800 */
[----:B------:R-:W-:-:S03]  /*08c0*/  IMAD.MOV.U32 R9, RZ, RZ, -0x1 ;  /* 0xffffffffff097424 */ /* 0x000fc600078e00ff */
[-CC-:B0-----:R-:W-:Y:S02]  /*08d0*/  SHF.R.U64 R20, R6, R10.reuse, R7.reuse ;  /* 0x0000000a06147219 */ /* 0x181fe40000001207 */
[----:B------:R-:W-:Y:S02]  /*08e0*/  I2FP.F32.U32 R6, R3 ;  /* 0x0000000300067245 */ /* 0x000fe40000201000 */
[----:B------:R-:W0:Y:S01]  /*08f0*/  LDC R24, c[0x0][0x658] ;  /* 0x00019600ff187b82 */ /* 0x000e220000000800 */
[----:B-1----:R-:W-:Y:S01]  /*0900*/  ISETP.NE.U32.AND P0, PT, R26, RZ, PT ;  /* 0x000000ff1a00720c */ /* 0x002fe20003f05070 */
[----:B---3--:R-:W-:Y:S01]  /*0910*/  IMAD.MOV R8, RZ, RZ, -R0 ;  /* 0x000000ffff087224 */ /* 0x008fe200078e0a00 */
[----:B------:R-:W-:Y:S01]  /*0920*/  SHF.R.U32.HI R7, RZ, R10, R7 ;  /* 0x0000000aff077219 */ /* 0x000fe20000011607 */
[----:B------:R-:W-:Y:S01]  /*0930*/  FMUL R6, R6, UR4 ;  /* 0x0000000406067c20 */ /* 0x000fe20008400000 */
[----:B------:R-:W-:-:S03]  /*0940*/  ISETP.NE.AND.EX P0, PT, R27, RZ, PT, P0 ;  /* 0x000000ff1b00720c */ /* 0x000fc60003f05300 */
[----:B------:R-:W1:Y:S01]  /*0950*/  LDC R14, c[0x0][0x148] ;  /* 0x00005200ff0e7b82 */ /* 0x000e620000000800 */
[----:B--2---:R-:W-:-:S07]  /*0960*/  IMAD R0, R5, R8, R4 ;  /* 0x0000000805007224 */ /* 0x004fce00078e0204 */
[----:B------:R-:W2:Y:S01]  /*0970*/  LDC R22, c[0x0][0x600] ;  /* 0x00018000ff167b82 */ /* 0x000ea20000000800 */
[-CC-:B----4-:R-:W-:Y:S02]  /*0980*/  SHF.R.U64 R28, R20, R12.reuse, R7.reuse ;  /* 0x0000000c141c7219 */ /* 0x190fe40000001207 */
[----:B------:R-:W-:Y:S01]  /*0990*/  SHF.R.U32.HI R5, RZ, R12, R7 ;  /* 0x0000000cff057219 */ /* 0x000fe20000011607 */
[----:B------:R-:W-:Y:S01]  /*09a0*/  IMAD.MOV.U32 R7, RZ, RZ, 0x1 ;  /* 0x00000001ff077424 */ /* 0x000fe200078e00ff */
[----:B------:R3:W4:Y:S03]  /*09b0*/  F2I.U32.TRUNC.NTZ R12, R6 ;  /* 0x00000006000c7305 */ /* 0x000726000020f000 */
[----:B------:R-:W1:Y:S01]  /*09c0*/  LDC R15, c[0x0][0x648] ;  /* 0x00019200ff0f7b82 */ /* 0x000e620000000800 */
[-C--:B0-----:R-:W-:Y:S02]  /*09d0*/  SHF.L.U32 R4, R9, R24.reuse, RZ ;  /* 0x0000001809047219 */ /* 0x081fe400000006ff */
[----:B------:R-:W-:-:S02]  /*09e0*/  SHF.R.U64 R30, R28, R24, R5 ;  /* 0x000000181c1e7219 */ /* 0x000fc40000001205 */
[----:B------:R-:W-:Y:S02]  /*09f0*/  LOP3.LUT R11, RZ, R4, RZ, 0x33, !PT ;  /* 0x00000004ff0b7212 */ /* 0x000fe400078e33ff */
[-C--:B------:R-:W-:Y:S01]  /*0a00*/  SHF.R.U32.HI R5, RZ, R24.reuse, R5 ;  /* 0x00000018ff057219 */ /* 0x080fe20000011605 */
[----:B------:R-:W0:Y:S01]  /*0a10*/  LDC R21, c[0x0][0x638] ;  /* 0x00018e00ff157b82 */ /* 0x000e220000000800 */
[----:B------:R-:W-:Y:S01]  /*0a20*/  SHF.L.U32 R10, R7, R24, RZ ;  /* 0x00000018070a7219 */ /* 0x000fe200000006ff */
[----:B------:R-:W-:-:S06]  /*0a30*/  IMAD.MOV.U32 R4, RZ, RZ, R30 ;  /* 0x000000ffff047224 */ /* 0x000fcc00078e001e */
[----:B------:R-:W0:Y:S01]  /*0a40*/  LDC R90, c[0x0][0x610] ;  /* 0x00018400ff5a7b82 */ /* 0x000e220000000800 */
[----:B---34-:R-:W-:Y:S05]  /*0a50*/  @!P0 BRA `(.L_x_6) ;  /* 0x0000000000288947 */ /* 0x018fea0003800000 */
[----:B------:R-:W3:Y:S02]  /*0a60*/  LDC R9, c[0x0][0x64c] ;  /* 0x00019300ff097b82 */ /* 0x000ee40000000800 */
[----:B---3--:R-:W-:-:S05]  /*0a70*/  IADD3 R9, P0, R30, R9, RZ ;  /* 0x000000091e097210 */ /* 0x008fca0007f1e0ff */
        /* <DEDUP_REMOVED lines=8> */
.L_x_6:
[----:B-1----:R-:W-:Y:S01]  /*0b00*/  SHF.R.U64 R4, R4, R15, R5 ;  /* 0x0000000f04047219 */ /* 0x002fe20000001205 */
[----:B--2---:R-:W-:Y:S01]  /*0b10*/  VIADD R5, R22, 0xffffffff ;  /* 0xffffffff16057836 */ /* 0x004fe20000000000 */
[----:B------:R-:W-:Y:S01]  /*0b20*/  LOP3.LUT R11, R28, R11, RZ, 0xc0, !PT ;  /* 0x0000000b1c0b7212 */ /* 0x000fe200078ec0ff */
[----:B------:R-:W-:Y:S02]  /*0b30*/  IMAD.MOV R12, RZ, RZ, -R12 ;  /* 0x000000ffff0c7224 */ /* 0x000fe400078e0a0c */
[----:B------:R-:W-:Y:S01]  /*0b40*/  IMAD.MOV R6, RZ, RZ, -R4 ;  /* 0x000000ffff067224 */ /* 0x000fe200078e0a04 */
[----:B------:R-:W-:Y:S01]  /*0b50*/  LOP3.LUT R5, R20, R5, RZ, 0xc0, !PT ;  /* 0x0000000514057212 */ /* 0x000fe200078ec0ff */
[----:B------:R-:W-:Y:S02]  /*0b60*/  @P3 IMAD R0, R14, R12, R3 ;  /* 0x0000000c0e003224 */ /* 0x000fe400078e0203 */
[----:B------:R-:W-:Y:S02]  /*0b70*/  IMAD R11, R10, R4, R11 ;  /* 0x000000040a0b7224 */ /* 0x000fe400078e020b */
[----:B0-----:R-:W-:-:S02]  /*0b80*/  IMAD R3, R6, R21, R30 ;  /* 0x0000001506037224 */ /* 0x001fc400078e021e */
[----:B------:R-:W-:Y:S02]  /*0b90*/  IMAD R90, R11, R90, R0 ;  /* 0x0000005a0b5a7224 */ /* 0x000fe400078e0200 */
[----:B------:R-:W-:Y:S02]  /*0ba0*/  IMAD R3, R3, R22, R5 ;  /* 0x0000001603037224 */ /* 0x000fe400078e0205 */
[----:B------:R-:W-:-:S03]  /*0bb0*/  IMAD.MOV.U32 R0, RZ, RZ, 0x1 ;  /* 0x00000001ff007424 */ /* 0x000fc600078e00ff */
[----:B------:R-:W-:Y:S02]  /*0bc0*/  SEL R91, R3, R90, !P3 ;  /* 0x0000005a035b7207 */ /* 0x000fe40005800000 */
[----:B------:R-:W-:-:S07]  /*0bd0*/  SEL R90, R90, R3, !P3 ;  /* 0x000000035a5a7207 */ /* 0x000fce0005800000 */
.L_x_4:
[----:B------:R-:W-:-:S08]  /*0be0*/  NOP ;  /* 0x0000000000007918 */ /* 0x000fd00000000000 */
[----:B------:R-:W0:Y:S02]  /*0bf0*/  USETMAXREG.TRY_ALLOC.CTAPOOL UP0, 0xe8 ;  /* 0x000000e8000079c8 */ /* 0x000e240008000600 */
[----:B0-----:R-:W-:-:S13]  /*0c00*/  PLOP3.LUT P0, PT, PT, PT, UP0, 0x80, 0x0 ;  /* 0x000000000000781c */ /* 0x001fda0003f0f008 */
[----:B------:R-:W-:Y:S05]  /*0c10*/  @!P0 BRA `(.L_x_4) ;  /* 0xfffffffc00f08947 */ /* 0x000fea000383ffff */
[----:B------:R-:W-:Y:S01]  /*0c20*/  ULDC.64 UR4, c[0x0][0x598] ;  /* 0x0001660000047ab9 */ /* 0x000fe20000000a00 */
[----:B------:R-:W-:Y:S01]  /*0c30*/  ULDC.64 UR36, c[0x0][0x208] ;  /* 0x0000820000247ab9 */ /* 0x000fe20000000a00 */
[----:B------:R-:W-:-:S04]  /*0c40*/  ISETP.NE.U32.AND P0, PT, RZ, UR4, PT ;  /* 0x00000004ff007c0c */ /* 0x000fc8000bf05070 */
[----:B------:R-:W-:-:S13]  /*0c50*/  ISETP.NE.AND.EX P0, PT, RZ, UR5, PT, P0 ;  /* 0x00000005ff007c0c */ /* 0x000fda000bf05300 */
[----:B------:R-:W-:Y:S05]  /*0c60*/  @!P0 BRA `(.L_x_7) ;  /* 0x00000000001c8947 */ /* 0x000fea0003800000 */
[----:B------:R-:W0:Y:S02]  /*0c70*/  LDC.64 R4, c[0x0][0x598] ;  /* 0x00016600ff047b82 */ /* 0x000e240000000a00 */
[----:B0-----:R-:W2:Y:S02]  /*0c80*/  LDG.E.64 R4, desc[UR36][R4.64] ;  /* 0x0000002404047981 */ /* 0x001ea4000c1e1b00 */
[----:B--2---:R-:W-:-:S04]  /*0c90*/  ISETP.NE.U32.AND P0, PT, R4, RZ, PT ;  /* 0x000000ff0400720c */ /* 0x004fc80003f05070 */
[----:B------:R-:W-:-:S13]  /*0ca0*/  ISETP.NE.AND.EX P0, PT, R5, RZ, PT, P0 ;  /* 0x000000ff0500720c */ /* 0x000fda0003f05300 */
[----:B------:R-:W-:Y:S05]  /*0cb0*/  @!P0 BRA `(.L_x_7) ;  /* 0x0000000000088947 */ /* 0x000fea0003800000 */
[----:B------:R0:W5:Y:S01]  /*0cc0*/  LD.E R22, desc[UR36][R4.64] ;  /* 0x0000002404167980 */ /* 0x000162000c101900 */
[----:B------:R-:W-:Y:S05]  /*0cd0*/  BRA `(.L_x_8) ;  /* 0x0000000000247947 */ /* 0x000fea0003800000 */
.L_x_7:
[----:B------:R-:W-:Y:S02]  /*0ce0*/  ULDC.64 UR4, c[0x0][0x588] ;  /* 0x0001620000047ab9 */ /* 0x000fe40000000a00 */
[----:B------:R-:W-:-:S04]  /*0cf0*/  ISETP.NE.U32.AND P0, PT, RZ, UR4, PT ;  /* 0x00000004ff007c0c */ /* 0x000fc8000bf05070 */
[----:B------:R-:W-:-:S13]  /*0d00*/  ISETP.NE.AND.EX P0, PT, RZ, UR5, PT, P0 ;  /* 0x00000005ff007c0c */ /* 0x000fda000bf05300 */
[----:B------:R-:W-:Y:S05]  /*0d10*/  @!P0 BRA `(.L_x_9) ;  /* 0x00000000000c8947 */ /* 0x000fea0003800000 */
[----:B------:R-:W0:Y:S02]  /*0d20*/  LDC.64 R22, c[0x0][0x588] ;  /* 0x00016200ff167b82 */ /* 0x000e240000000a00 */
[----:B0-----:R1:W5:Y:S01]  /*0d30*/  LDG.E R22, desc[UR36][R22.64] ;  /* 0x0000002416167981 */ /* 0x001362000c1e1900 */
[----:B------:R-:W-:Y:S05]  /*0d40*/  BRA `(.L_x_8) ;  /* 0x0000000000087947 */ /* 0x000fea0003800000 */
.L_x_9:
[----:B------:R-:W-:Y:S02]  /*0d50*/  ULDC UR4, c[0x0][0x580] ;  /* 0x0001600000047ab9 */ /* 0x000fe40000000800 */
[----:B------:R-:W-:-:S07]  /*0d60*/  IMAD.U32 R22, RZ, RZ, UR4 ;  /* 0x00000004ff167e24 */ /* 0x000fce000f8e00ff */
.L_x_8:
[----:B------:R-:W-:Y:S02]  /*0d70*/  ULDC.64 UR4, c[0x0][0x5a0] ;  /* 0x0001680000047ab9 */ /* 0x000fe40000000a00 */
[----:B------:R-:W-:-:S04]  /*0d80*/  ISETP.NE.U32.AND P0, PT, RZ, UR4, PT ;  /* 0x00000004ff007c0c */ /* 0x000fc8000bf05070 */
[----:B------:R-:W-:-:S13]  /*0d90*/  ISETP.NE.AND.EX P0, PT, RZ, UR5, PT, P0 ;  /* 0x00000005ff007c0c */ /* 0x000fda000bf05300 */
[----:B------:R-:W-:Y:S05]  /*0da0*/  @!P0 BRA `(.L_x_10) ;  /* 0x00000000001c8947 */ /* 0x000fea0003800000 */
[----:B0-----:R-:W0:Y:S02]  /*0db0*/  LDC.64 R4, c[0x0][0x5a0] ;  /* 0x00016800ff047b82 */ /* 0x001e240000000a00 */
[----:B0-----:R-:W2:Y:S02]  /*0dc0*/  LDG.E.64 R4, desc[UR36][R4.64] ;  /* 0x0000002404047981 */ /* 0x001ea4000c1e1b00 */
[----:B--2---:R-:W-:-:S04]  /*0dd0*/  ISETP.NE.U32.AND P0, PT, R4, RZ, PT ;  /* 0x000000ff0400720c */ /* 0x004fc80003f05070 */
[----:B------:R-:W-:-:S13]  /*0de0*/  ISETP.NE.AND.EX P0, PT, R5, RZ, PT, P0 ;  /* 0x000000ff0500720c */ /* 0x000fda0003f05300 */
[----:B------:R-:W-:Y:S05]  /*0df0*/  @!P0 BRA `(.L_x_10) ;  /* 0x0000000000088947 */ /* 0x000fea0003800000 */
[----:B-1----:R0:W5:Y:S01]  /*0e00*/  LD.E R23, desc[UR36][R4.64] ;  /* 0x0000002404177980 */ /* 0x002162000c101900 */
[----:B------:R-:W-:Y:S05]  /*0e10*/  BRA `(.L_x_11) ;  /* 0x0000000000247947 */ /* 0x000fea0003800000 */
.L_x_10:
[----:B------:R-:W-:Y:S02]  /*0e20*/  ULDC.64 UR4, c[0x0][0x590] ;  /* 0x0001640000047ab9 */ /* 0x000fe40000000a00 */
[----:B------:R-:W-:-:S04]  /*0e30*/  ISETP.NE.U32.AND P0, PT, RZ, UR4, PT ;  /* 0x00000004ff007c0c */ /* 0x000fc8000bf05070 */
[----:B------:R-:W-:-:S13]  /*0e40*/  ISETP.NE.AND.EX P0, PT, RZ, UR5, PT, P0 ;  /* 0x00000005ff007c0c */ /* 0x000fda000bf05300 */
[----:B------:R-:W-:Y:S05]  /*0e50*/  @!P0 BRA `(.L_x_12) ;  /* 0x00000000000c8947 */ /* 0x000fea0003800000 */
[----:B0-----:R-:W1:Y:S02]  /*0e60*/  LDC.64 R4, c[0x0][0x590] ;  /* 0x00016400ff047b82 */ /* 0x001e640000000a00 */
[----:B-1----:R1:W5:Y:S01]  /*0e70*/  LDG.E R23, desc[UR36][R4.64] ;  /* 0x0000002404177981 */ /* 0x002362000c1e1900 */
[----:B------:R-:W-:Y:S05]  /*0e80*/  BRA `(.L_x_11) ;  /* 0x0000000000087947 */ /* 0x000fea0003800000 */
.L_x_12:
[----:B------:R-:W-:Y:S02]  /*0e90*/  ULDC UR4, c[0x0][0x584] ;  /* 0x0001610000047ab9 */ /* 0x000fe40000000800 */
[----:B-1----:R-:W-:-:S07]  /*0ea0*/  IMAD.U32 R23, RZ, RZ, UR4 ;  /* 0x00000004ff177e24 */ /* 0x002fce000f8e00ff */
.L_x_11:
[----:B------:R-:W-:-:S13]  /*0eb0*/  LOP3.LUT P0, RZ, R0, 0xff, RZ, 0xc0, !PT ;  /* 0x000000ff00ff7812 */ /* 0x000fda000780c0ff */
[----:B------:R-:W-:Y:S05]  /*0ec0*/  @!P0 EXIT ;  /* 0x000000000000894d */ /* 0x000fea0003800000 */
[----:B------:R-:W-:Y:S01]  /*0ed0*/  ULDC UR4, c[0x0][0x28c] ;  /* 0x0000a30000047ab9 */ /* 0x000fe20000000800 */
[----:B------:R-:W-:Y:S01]  /*0ee0*/  UMOV UR38, URZ ;  /* 0x0000003f00267c82 */ /* 0x000fe20008000000 */
[----:B------:R-:W-:Y:S01]  /*0ef0*/  UIADD3 UR4, UR4, 0x7f, URZ ;  /* 0x0000007f04047890 */ /* 0x000fe2000fffe03f */
[----:B------:R-:W-:-:S03]  /*0f00*/  UMOV UR39, URZ ;  /* 0x0000003f00277c82 */ /* 0x000fc60008000000 */
[----:B------:R-:W-:-:S04]  /*0f10*/  USHF.R.S32.HI UR5, URZ, 0x1f, UR4 ;  /* 0x0000001f3f057899 */ /* 0x000fc80008011404 */
[----:B------:R-:W-:-:S04]  /*0f20*/  ULEA.HI UR5, UR5, UR4, URZ, 0x7 ;  /* 0x0000000405057291 */ /* 0x000fc8000f8f383f */
[----:B------:R-:W-:-:S12]  /*0f30*/  USHF.R.S32.HI UR40, URZ, 0x7, UR5 ;  /* 0x000000073f287899 */ /* 0x000fd80008011405 */
.L_x_162:
[----:B------:R-:W-:Y:S01]  /*0f40*/  LOP3.LUT R0, R18, 0x80, RZ, 0xc0, !PT ;  /* 0x0000008012007812 */ /* 0x000fe200078ec0ff */
[----:B------:R-:W2:Y:S01]  /*0f50*/  S2UR UR7, SR_CgaCtaId ;  /* 0x00000000000779c3 */ /* 0x000ea20000008800 */
[----:B------:R-:W-:Y:S02]  /*0f60*/  UMOV UR6, 0x400 ;  /* 0x0000040000067882 */ /* 0x000fe40000000000 */
[----:B------:R-:W-:-:S06]  /*0f70*/  SHF.R.U32.HI R0, RZ, 0x7, R0 ;  /* 0x00000007ff007819 */ /* 0x000fcc0000011600 */
[----:B---3--:R-:W3:Y:S01]  /*0f80*/  SHFL.IDX PT, R0, R0, RZ, 0x1f ;  /* 0x00001fff00007589 */ /* 0x008ee200000e0000 */
[----:B--2---:R-:W-:Y:S01]  /*0f90*/  ULEA UR6, UR7, UR6, 0x18 ;  /* 0x0000000607067291 */ /* 0x004fe2000f8ec03f */
[----:B---3--:R-:W-:-:S13]  /*0fa0*/  R2UR UR4, R0 ;  /* 0x00000000000472ca */ /* 0x008fda00000e0000 */
[----:B------:R-:W-:-:S04]  /*0fb0*/  ULEA.HI UR5, UR4, UR4, URZ, 0x1 ;  /* 0x0000000404057291 */ /* 0x000fc8000f8f083f */
[----:B------:R-:W-:-:S04]  /*0fc0*/  ULOP3.LUT UR5, UR5, 0x7fffe, URZ, 0xc0, !UPT ;  /* 0x0007fffe05057892 */ /* 0x000fc8000f8ec03f */
[----:B------:R-:W-:-:S03]  /*0fd0*/  UIADD3 UR5, UR4, -UR5, URZ ;  /* 0x8000000504057290 */ /* 0x000fc6000fffe03f */
[----:B------:R-:W-:Y:S01]  /*0fe0*/  ULDC UR4, c[0x0][0x28c] ;  /* 0x0000a30000047ab9 */ /* 0x000fe20000000800 */
[----:B------:R-:W-:Y:S01]  /*0ff0*/  ULEA UR5, UR5, UR6, 0xd ;  /* 0x0000000605057291 */ /* 0x000fe2000f8e683f */
[----:B------:R-:W-:-:S03]  /*1000*/  ISETP.LT.AND P0, PT, RZ, UR4, PT ;  /* 0x00000004ff007c0c */ /* 0x000fc6000bf01270 */
[----:B------:R-:W-:-:S04]  /*1010*/  UIADD3 UR5, UR5, 0x100, URZ ;  /* 0x0000010005057890 */ /* 0x000fc8000fffe03f */
[----:B------:R-:W-:-:S04]  /*1020*/  USHF.R.U32.HI UR5, URZ, 0x4, UR5 ;  /* 0x000000043f057899 */ /* 0x000fc80008011605 */
[----:B------:R-:W-:-:S04]  /*1030*/  ULOP3.LUT UR5, UR5, 0x3fff, URZ, 0xc0, !UPT ;  /* 0x00003fff05057892 */ /* 0x000fc8000f8ec03f */
[----:B------:R-:W-:Y:S01]  /*1040*/  ULOP3.LUT UR41, UR5, 0x10000, URZ, 0xfc, !UPT ;  /* 0x0001000005297892 */ /* 0x000fe2000f8efc3f */
[----:B01--4-:R-:W-:Y:S11]  /*1050*/  @P0 BRA `(.L_x_13) ;  /* 0x0000000000400947 */ /* 0x013ff60003800000 */
[----:B------:R-:W-:Y:S01]  /*1060*/  MOV R0, 0x0 ;  /* 0x0000000000007802 */ /* 0x000fe20000000f00 */
[----:B------:R-:W-:Y:S01]  /*1070*/  ULDC.64 UR4, c[0x4][0x68] ;  /* 0x01001a0000047ab9 */ /* 0x000fe20000000a00 */
[----:B------:R-:W-:Y:S01]  /*1080*/  ULDC.64 UR6, c[0x4][0x8] ;  /* 0x0100020000067ab9 */ /* 0x000fe20000000a00 */
[----:B01----:R-:W-:Y:S01]  /*1090*/  IMAD.U32 R4, RZ, RZ, UR4 ;  /* 0x00000004ff047e24 */ /* 0x003fe2000f8e00ff */
[----:B------:R0:W1:Y:S01]  /*10a0*/  LDC.64 R14, c[0x4][R0] ;  /* 0x01000000000e7b82 */ /* 0x0000620000000a00 */
[----:B------:R-:W-:Y:S01]  /*10b0*/  IMAD.U32 R5, RZ, RZ, UR5 ;  /* 0x00000005ff057e24 */ /* 0x000fe2000f8e00ff */
[----:B------:R-:W-:Y:S01]  /*10c0*/  ULDC.64 UR4, c[0x4][0x70] ;  /* 0x01001c0000047ab9 */ /* 0x000fe20000000a00 */
[----:B------:R-:W-:Y:S02]  /*10d0*/  IMAD.U32 R10, RZ, RZ, UR6 ;  /* 0x00000006ff0a7e24 */ /* 0x000fe4000f8e00ff */
[----:B------:R-:W-:Y:S02]  /*10e0*/  IMAD.U32 R6, RZ, RZ, UR4 ;  /* 0x00000004ff067e24 */ /* 0x000fe4000f8e00ff */
[----:B------:R-:W-:-:S02]  /*10f0*/  IMAD.U32 R7, RZ, RZ, UR5 ;  /* 0x00000005ff077e24 */ /* 0x000fc4000f8e00ff */
[----:B------:R-:W-:Y:S02]  /*1100*/  IMAD.U32 R11, RZ, RZ, UR7 ;  /* 0x00000007ff0b7e24 */ /* 0x000fe4000f8e00ff */
[----:B------:R-:W-:Y:S02]  /*1110*/  IMAD.MOV.U32 R8, RZ, RZ, 0x1e1 ;  /* 0x000001e1ff087424 */ /* 0x000fe400078e00ff */
[----:B------:R-:W-:Y:S02]  /*1120*/  IMAD.MOV.U32 R12, RZ, RZ, 0x1 ;  /* 0x00000001ff0c7424 */ /* 0x000fe400078e00ff */
[----:B0-----:R-:W-:-:S07]  /*1130*/  IMAD.MOV.U32 R13, RZ, RZ, RZ ;  /* 0x000000ffff0d7224 */ /* 0x001fce00078e00ff */
[----:B------:R-:W-:-:S07]  /*1140*/  LEPC R20, `(.L_x_13) ;  /* 0x000000001014794e */ /* 0x000fce0000000000 */
[----:B-1---5:R-:W-:Y:S05]  /*1150*/  CALL.ABS.NOINC R14 ;  /* 0x000000000e007343 */ /* 0x022fea0003c00000 */
.L_x_13:
[----:B------:R-:W-:-:S04]  /*1160*/  LOP3.LUT R0, R19, 0x1, RZ, 0xfc, !PT ;  /* 0x0000000113007812 */ /* 0x000fc800078efcff */
[----:B------:R-:W-:-:S13]  /*1170*/  ISETP.NE.AND P0, PT, R0, 0x3, PT ;  /* 0x000000030000780c */ /* 0x000fda0003f05270 */
[----:B------:R-:W-:Y:S05]  /*1180*/  @!P0 BRA `(.L_x_14) ;  /* 0x0000000000048947 */ /* 0x000fea0003800000 */
[----:B------:R-:W-:Y:S01]  /*1190*/  BPT.TRAP 0x1 ;  /* 0x000000040000795c */ /* 0x000fe20000300000 */
.L_x_14:
[----:B------:R-:W2:Y:S01]  /*11a0*/  S2UR UR5, SR_CgaCtaId ;  /* 0x00000000000579c3 */ /* 0x000ea20000008800 */
[----:B------:R-:W-:Y:S01]  /*11b0*/  UMOV UR4, 0x400 ;  /* 0x0000040000047882 */ /* 0x000fe20000000000 */
[----:B------:R-:W-:Y:S02]  /*11c0*/  IMAD.U32 R0, RZ, RZ, UR38 ;  /* 0x00000026ff007e24 */ /* 0x000fe4000f8e00ff */
[----:B------:R-:W-:-:S03]  /*11d0*/  IMAD.U32 R3, RZ, RZ, UR39 ;  /* 0x00000027ff037e24 */ /* 0x000fc6000f8e00ff */
[----:B------:R-:W-:Y:S01]  /*11e0*/  SHF.L.U32 R0, R0, 0x1f, RZ ;  /* 0x0000001f00007819 */ /* 0x000fe200000006ff */
[----:B--2---:R-:W-:-:S06]  /*11f0*/  ULEA UR4, UR5, UR4, 0x18 ;  /* 0x0000000405047291 */ /* 0x004fcc000f8ec03f */
[----:B------:R-:W-:-:S04]  /*1200*/  IMAD.U32 R6, RZ, RZ, UR4 ;  /* 0x00000004ff067e24 */ /* 0x000fc8000f8e00ff */
[----:B------:R-:W-:-:S04]  /*1210*/  IMAD R3, R3, 0x8, R6 ;  /* 0x0000000803037824 */ /* 0x000fc800078e0206 */
[----:B------:R2:W3:Y:S01]  /*1220*/  SYNCS.PHASECHK.TRANS64.TRYWAIT P1, [R3+URZ], R0 ;  /* 0x00000000030075a7 */ /* 0x0004e2000802017f */
[----:B------:R-:W-:Y:S05]  /*1230*/  @!P0 BRA `(.L_x_15) ;  /* 0x0000000000048947 */ /* 0x000fea0003800000 */
[----:B------:R-:W-:Y:S01]  /*1240*/  BPT.TRAP 0x1 ;  /* 0x000000040000795c */ /* 0x000fe20000300000 */
.L_x_15:
[----:B---3--:R-:W-:Y:S05]  /*1250*/  @P1 BRA `(.L_x_16) ;  /* 0x0000000000081947 */ /* 0x008fea0003800000 */
[----:B------:R-:W3:Y:S02]  /*1260*/  SYNCS.PHASECHK.TRANS64.TRYWAIT P1, [R3+URZ], R0 ;  /* 0x00000000030075a7 */ /* 0x000ee4000802017f */
[----:B---3--:R-:W-:Y:S05]  /*1270*/  @!P1 BRA `(.L_x_17) ;  /* 0x0000005c00d09947 */ /* 0x008fea0003800000 */
.L_x_16:
[----:B------:R-:W-:-:S04]  /*1280*/  UISETP.LT.AND UP0, UPT, UR40, 0x1, UPT ;  /* 0x000000012800788c */ /* 0x000fc8000bf01270 */
[----:B------:R-:W-:-:S06]  /*1290*/  USEL UR4, UR40, 0x1, UP0 ;  /* 0x0000000128047887 */ /* 0x000fcc0008000000 */
[----:B--23--:R-:W-:Y:S01]  /*12a0*/  IMAD.U32 R0, RZ, RZ, UR4 ;  /* 0x00000004ff007e24 */ /* 0x00cfe2000f8e00ff */
[----:B------:R-:W-:Y:S05]  /*12b0*/  WARPSYNC.ALL ;  /* 0x0000000000007948 */ /* 0x000fea0003800000 */
[----:B------:R-:W-:-:S04]  /*12c0*/  IADD3 R0, -R0, UR40, RZ ;  /* 0x0000002800007c10 */ /* 0x000fc8000fffe1ff */
[----:B------:R-:W-:Y:S02]  /*12d0*/  ISETP.GE.AND P1, PT, R0, 0x1, PT ;  /* 0x000000010000780c */ /* 0x000fe40003f26270 */
[----:B------:R-:W-:Y:S01]  /*12e0*/  R2UR UR4, R6 ;  /* 0x00000000060472ca */ /* 0x000fe200000e0000 */
[----:B------:R-:W-:Y:S01]  /*12f0*/  ULEA UR6, UR39, UR41, 0xb ;  /* 0x0000002927067291 */ /* 0x000fe2000f8e583f */
[----:B------:R-:W-:Y:S01]  /*1300*/  WARPGROUP.ARRIVE ;  /* 0x00000000000079c5 */ /* 0x000fe20000000000 */
[----:B------:R-:W-:Y:S01]  /*1310*/  UMOV UR9, 0x40000040 ;  /* 0x4000004000097882 */ /* 0x000fe20000000000 */
[----:B------:R-:W-:Y:S01]  /*1320*/  UMOV UR11, 0x40000040 ;  /* 0x40000040000b7882 */ /* 0x000fe20000000000 */
[----:B------:R-:W-:-:S03]  /*1330*/  UIADD3 UR7, UR6, 0x400, URZ ;  /* 0x0000040006077890 */ /* 0x000fc6000fffe03f */
[----:B------:R-:W-:-:S05]  /*1340*/  UMOV UR8, UR6 ;  /* 0x0000000600087c82 */ /* 0x000fca0008000000 */
[----:B------:R-:W-:-:S04]  /*1350*/  UIADD3 UR4, UR4, 0x28100, URZ ;  /* 0x0002810004047890 */ /* 0x000fc8000fffe03f */
[----:B------:R-:W-:-:S04]  /*1360*/  USHF.R.U32.HI UR4, URZ, 0x4, UR4 ;  /* 0x000000043f047899 */ /* 0x000fc80008011604 */
[----:B------:R-:W-:-:S04]  /*1370*/  ULOP3.LUT UR4, UR4, 0x3fff, URZ, 0xc0, !UPT ;  /* 0x00003fff04047892 */ /* 0x000fc8000f8ec03f */
[----:B------:R-:W-:-:S04]  /*1380*/  ULOP3.LUT UR4, UR4, 0x10000, URZ, 0xfc, !UPT ;  /* 0x0001000004047892 */ /* 0x000fc8000f8efc3f */
[----:B------:R-:W-:-:S07]  /*1390*/  ULEA UR5, UR39, UR4, 0x9 ;  /* 0x0000000427057291 */ /* 0x000fce000f8e483f */
[----:B------:R-:W-:Y:S02]  /*13a0*/  UMOV UR10, UR5 ;  /* 0x00000005000a7c82 */ /* 0x000fe40008000000 */
[----:B------:R-:W-:Y:S01]  /*13b0*/  IGMMA.64x64x32.S8.S8 R56, gdesc[UR8], RZ, !UPT, gsb0 ;  /* 0x01e00000083879f1 */ /* 0x000fe2000c0410ff */
[----:B------:R-:W-:Y:S01]  /*13c0*/  UMOV UR8, UR7 ;  /* 0x0000000700087c82 */ /* 0x000fe20008000000 */
[----:B------:R-:W-:Y:S01]  /*13d0*/  UMOV UR9, 0x40000040 ;  /* 0x4000004000097882 */ /* 0x000fe20000000000 */
[----:B------:R-:W-:Y:S01]  /*13e0*/  UIADD3 UR7, UR6, 0x402, URZ ;  /* 0x0000040206077890 */ /* 0x000fe2000fffe03f */
[----:B------:R-:W-:Y:S02]  /*13f0*/  WARPGROUP.DEPBAR.LE gsb0, 0x0 ;  /* 0x00008000000079c5 */ /* 0x000fe40000010000 */
[----:B------:R-:W-:-:S06]  /*1400*/  WARPGROUP.ARRIVE ;  /* 0x00000000000079c5 */ /* 0x000fcc0000000000 */
[----:B------:R-:W-:Y:S01]  /*1410*/  IGMMA.64x64x32.S8.S8 R24, gdesc[UR8], RZ, !UPT, gsb0 ;  /* 0x01e00000081879f1 */ /* 0x000fe2000c0410ff */
[----:B------:R-:W-:Y:S02]  /*1420*/  UIADD3 UR8, UR6, 0x2, URZ ;  /* 0x0000000206087890 */ /* 0x000fe4000fffe03f */
[----:B------:R-:W-:Y:S01]  /*1430*/  UIADD3 UR10, UR5, 0x2, URZ ;  /* 0x00000002050a7890 */ /* 0x000fe2000fffe03f */
[----:B------:R-:W-:Y:S01]  /*1440*/  UMOV UR9, 0x40000040 ;  /* 0x4000004000097882 */ /* 0x000fe20000000000 */
[----:B------:R-:W-:Y:S01]  /*1450*/  UMOV UR11, 0x40000040 ;  /* 0x40000040000b7882 */ /* 0x000fe20000000000 */
[----:B------:R-:W-:Y:S02]  /*1460*/  WARPGROUP.DEPBAR.LE gsb0, 0x0 ;  /* 0x00008000000079c5 */ /* 0x000fe40000010000 */
[----:B------:R-:W-:-:S06]  /*1470*/  WARPGROUP.ARRIVE ;  /* 0x00000000000079c5 */ /* 0x000fcc0000000000 */
[----:B------:R-:W-:Y:S01]  /*1480*/  IGMMA.64x64x32.S8.S8 R56, gdesc[UR8], R56, gsb0 ;  /* 0x01e00000083879f1 */ /* 0x000fe20008041038 */
[----:B------:R-:W-:Y:S01]  /*1490*/  UMOV UR8, UR7 ;  /* 0x0000000700087c82 */ /* 0x000fe20008000000 */
[----:B------:R-:W-:Y:S01]  /*14a0*/  UMOV UR9, 0x40000040 ;  /* 0x4000004000097882 */ /* 0x000fe20000000000 */
[----:B------:R-:W-:Y:S01]  /*14b0*/  UIADD3 UR7, UR6, 0x404, URZ ;  /* 0x0000040406077890 */ /* 0x000fe2000fffe03f */
[----:B------:R-:W-:Y:S02]  /*14c0*/  WARPGROUP.DEPBAR.LE gsb0, 0x0 ;  /* 0x00008000000079c5 */ /* 0x000fe40000010000 */
[----:B------:R-:W-:-:S06]  /*14d0*/  WARPGROUP.ARRIVE ;  /* 0x00000000000079c5 */ /* 0x000fcc0000000000 */
[----:B------:R-:W-:Y:S01]  /*14e0*/  IGMMA.64x64x32.S8.S8 R24, gdesc[UR8], R24, gsb0 ;  /* 0x01e00000081879f1 */ /* 0x000fe20008041018 */
        /* <DEDUP_REMOVED lines=9> */
[----:B------:R-:W-:Y:S02]  /*1580*/  WARPGROUP.DEPBAR.LE gsb0, 0x0 ;  /* 0x00008000000079c5 */ /* 0x000fe40000010000 */
[----:B------:R-:W-:-:S06]  /*1590*/  WARPGROUP.ARRIVE ;  /* 0x00000000000079c5 */ /* 0x000fcc0000000000 */
[----:B------:R-:W-:Y:S01]  /*15a0*/  IGMMA.64x64x32.S8.S8 R24, gdesc[UR8], R24, gsb0 ;  /* 0x01e00000081879f1 */ /* 0x000fe20008041018 */
[----:B------:R-:W-:Y:S02]  /*15b0*/  UIADD3 UR8, UR6, 0x6, URZ ;  /* 0x0000000606087890 */ /* 0x000fe4000fffe03f */
[----:B------:R-:W-:Y:S01]  /*15c0*/  UIADD3 UR10, UR5, 0x6, URZ ;  /* 0x00000006050a7890 */ /* 0x000fe2000fffe03f */
[----:B------:R-:W-:Y:S01]  /*15d0*/  UMOV UR9, 0x40000040 ;  /* 0x4000004000097882 */ /* 0x000fe20000000000 */
[----:B------:R-:W-:Y:S01]  /*15e0*/  UMOV UR11, 0x40000040 ;  /* 0x40000040000b7882 */ /* 0x000fe20000000000 */
[----:B------:R-:W-:Y:S01]  /*15f0*/  UIADD3 UR6, UR6, 0x406, URZ ;  /* 0x0000040606067890 */ /* 0x000fe2000fffe03f */
[----:B------:R-:W-:Y:S02]  /*1600*/  WARPGROUP.DEPBAR.LE gsb0, 0x0 ;  /* 0x00008000000079c5 */ /* 0x000fe40000010000 */
[----:B------:R-:W-:-:S06]  /*1610*/  WARPGROUP.ARRIVE ;  /* 0x00000000000079c5 */ /* 0x000fcc0000000000 */
[----:B------:R-:W-:Y:S01]  /*1620*/  IGMMA.64x64x32.S8.S8 R56, gdesc[UR8], R56, gsb0 ;  /* 0x01e00000083879f1 */ /* 0x000fe20008041038 */
[----:B------:R-:W-:Y:S01]  /*1630*/  UMOV UR8, UR6 ;  /* 0x0000000600087c82 */ /* 0x000fe20008000000 */
[----:B------:R-:W-:Y:S01]  /*1640*/  UMOV UR9, 0x40000040 ;  /* 0x4000004000097882 */ /* 0x000fe20000000000 */
[----:B------:R-:W-:Y:S02]  /*1650*/  WARPGROUP.DEPBAR.LE gsb0, 0x0 ;  /* 0x00008000000079c5 */ /* 0x000fe40000010000 */
[----:B------:R-:W-:-:S06]  /*1660*/  WARPGROUP.ARRIVE ;  /* 0x00000000000079c5 */ /* 0x000fcc0000000000 */
[----:B------:R-:W-:Y:S03]  /*1670*/  IGMMA.64x64x32.S8.S8 R24, gdesc[UR8], R24, gsb0 ;  /* 0x01e00000081879f1 */ /* 0x000fe60008041018 */
[----:B------:R-:W-:Y:S02]  /*1680*/  WARPGROUP.DEPBAR.LE gsb0, 0x0 ;  /* 0x00008000000079c5 */ /* 0x000fe40000010000 */
[----:B------:R-:W-:Y:S05]  /*1690*/  @!P1 BRA `(.L_x_18) ;  /* 0x0000000400809947 */ /* 0x000fea0003800000 */
[----:B------:R-:W-:Y:S02]  /*16a0*/  UIADD3 UR5, UR39, 0x1, URZ ;  /* 0x0000000127057890 */ /* 0x000fe4000fffe03f */
[----:B------:R-:W-:Y:S02]  /*16b0*/  IMAD.U32 R3, RZ, RZ, UR39 ;  /* 0x00000027ff037e24 */ /* 0x000fe4000f8e00ff */
[----:B------:R-:W-:-:S04]  /*16c0*/  UISETP.NE.AND UP0, UPT, UR5, 0x5, UPT ;  /* 0x000000050500788c */ /* 0x000fc8000bf05270 */
[----:B------:R-:W-:Y:S02]  /*16d0*/  USEL UR6, URZ, 0x1, UP0 ;  /* 0x000000013f067887 */ /* 0x000fe40008000000 */
[----:B------:R-:W-:Y:S02]  /*16e0*/  USEL UR5, UR5, URZ, UP0 ;  /* 0x0000003f05057287 */ /* 0x000fe40008000000 */
[----:B------:R-:W-:-:S06]  /*16f0*/  ULOP3.LUT UR6, UR38, UR6, URZ, 0x3c, !UPT ;  /* 0x0000000626067292 */ /* 0x000fcc000f8e3c3f */
[----:B------:R-:W-:-:S07]  /*1700*/  IMAD.U32 R7, RZ, RZ, UR6 ;  /* 0x00000006ff077e24 */ /* 0x000fce000f8e00ff */
.L_x_25:
[----:B------:R-:W-:Y:S05]  /*1710*/  @!P0 BRA `(.L_x_19) ;  /* 0x0000000000048947 */ /* 0x000fea0003800000 */
[----:B------:R-:W-:Y:S01]  /*1720*/  BPT.TRAP 0x1 ;  /* 0x000000040000795c */ /* 0x000fe20000300000 */
.L_x_19:
[----:B------:R-:W2:Y:S01]  /*1730*/  S2UR UR7, SR_CgaCtaId ;  /* 0x00000000000779c3 */ /* 0x000ea20000008800 */
[----:B------:R-:W-:Y:S01]  /*1740*/  UMOV UR6, 0x400 ;  /* 0x0000040000067882 */ /* 0x000fe20000000000 */
[----:B01----:R-:W-:Y:S01]  /*1750*/  IMAD.U32 R5, RZ, RZ, UR5 ;  /* 0x00000005ff057e24 */ /* 0x003fe2000f8e00ff */
[----:B------:R-:W-:Y:S01]  /*1760*/  SHF.L.U32 R4, R7, 0x1f, RZ ;  /* 0x0000001f07047819 */ /* 0x000fe200000006ff */
[----:B--2---:R-:W-:-:S06]  /*1770*/  ULEA UR6, UR7, UR6, 0x18 ;  /* 0x0000000607067291 */ /* 0x004fcc000f8ec03f */
[----:B------:R-:W-:-:S04]  /*1780*/  IMAD.U32 R6, RZ, RZ, UR6 ;  /* 0x00000006ff067e24 */ /* 0x000fc8000f8e00ff */
[----:B------:R-:W-:-:S04]  /*1790*/  IMAD R5, R5, 0x8, R6 ;  /* 0x0000000805057824 */ /* 0x000fc800078e0206 */
[----:B------:R0:W1:Y:S01]  /*17a0*/  SYNCS.PHASECHK.TRANS64.TRYWAIT P1, [R5+URZ], R4 ;  /* 0x00000004050075a7 */ /* 0x000062000802017f */
[----:B------:R-:W-:Y:S05]  /*17b0*/  @!P0 BRA `(.L_x_20) ;  /* 0x0000000000048947 */ /* 0x000fea0003800000 */
[----:B------:R-:W-:Y:S01]  /*17c0*/  BPT.TRAP 0x1 ;  /* 0x000000040000795c */ /* 0x000fe20000300000 */
.L_x_20:
[----:B-1----:R-:W-:Y:S05]  /*17d0*/  @P1 BRA `(.L_x_21) ;  /* 0x0000000000081947 */ /* 0x002fea0003800000 */
[----:B------:R-:W1:Y:S02]  /*17e0*/  SYNCS.PHASECHK.TRANS64.TRYWAIT P1, [R5+URZ], R4 ;  /* 0x00000004050075a7 */ /* 0x000e64000802017f */
[----:B-1----:R-:W-:Y:S05]  /*17f0*/  @!P1 BRA `(.L_x_22) ;  /* 0x0000005800849947 */ /* 0x002fea0003800000 */
.L_x_21:
[----:B------:R-:W-:Y:S01]  /*1800*/  ULEA UR6, UR5, UR4, 0x9 ;  /* 0x0000000405067291 */ /* 0x000fe2000f8e483f */
[----:B------:R-:W-:Y:S01]  /*1810*/  WARPGROUP.ARRIVE ;  /* 0x00000000000079c5 */ /* 0x000fe20000000000 */
[----:B------:R-:W-:Y:S01]  /*1820*/  ULEA UR7, UR5, UR41, 0xb ;  /* 0x0000002905077291 */ /* 0x000fe2000f8e583f */
[----:B------:R-:W-:Y:S01]  /*1830*/  UMOV UR11, 0x40000040 ;  /* 0x40000040000b7882 */ /* 0x000fe20000000000 */
[----:B------:R-:W-:Y:S02]  /*1840*/  UMOV UR9, 0x40000040 ;  /* 0x4000004000097882 */ /* 0x000fe40000000000 */
[----:B------:R-:W-:Y:S01]  /*1850*/  UIADD3 UR12, UR7, 0x400, URZ ;  /* 0x00000400070c7890 */ /* 0x000fe2000fffe03f */
[----:B------:R-:W-:Y:S02]  /*1860*/  UMOV UR10, UR6 ;  /* 0x00000006000a7c82 */ /* 0x000fe40008000000 */
[----:B------:R-:W-:Y:S02]  /*1870*/  UMOV UR8, UR7 ;  /* 0x0000000700087c82 */ /* 0x000fe40008000000 */
[----:B------:R-:W-:Y:S01]  /*1880*/  IGMMA.64x64x32.S8.S8 R56, gdesc[UR8], R56, gsb0 ;  /* 0x01e00000083879f1 */ /* 0x000fe20008041038 */
[----:B------:R-:W-:Y:S01]  /*1890*/  UMOV UR9, 0x40000040 ;  /* 0x4000004000097882 */ /* 0x000fe20000000000 */
[----:B------:R-:W-:Y:S01]  /*18a0*/  UMOV UR8, UR12 ;  /* 0x0000000c00087c82 */ /* 0x000fe20008000000 */
[----:B------:R-:W-:Y:S01]  /*18b0*/  UIADD3 UR12, UR7, 0x402, URZ ;  /* 0x00000402070c7890 */ /* 0x000fe2000fffe03f */
[----:B------:R-:W-:-:S02]  /*18c0*/  WARPGROUP.DEPBAR.LE gsb0, 0x0 ;  /* 0x00008000000079c5 */ /* 0x000fc40000010000 */
        /* <DEDUP_REMOVED lines=42> */
[----:B------:R-:W-:Y:S01]  /*1b70*/  BPT.TRAP 0x1 ;  /* 0x000000040000795c */ /* 0x000fe20000300000 */
.L_x_23:
[----:B01----:R-:W-:Y:S01]  /*1b80*/  IMAD R4, R3, 0x8, R6 ;  /* 0x0000000803047824 */ /* 0x003fe200078e0206 */
[----:B------:R-:W-:-:S03]  /*1b90*/  ISETP.GT.U32.AND P1, PT, R19, 0x1, PT ;  /* 0x000000011300780c */ /* 0x000fc60003f24070 */
[----:B------:R-:W-:-:S05]  /*1ba0*/  VIADD R4, R4, 0x28 ;  /* 0x0000002804047836 */ /* 0x000fca0000000000 */
[----:B------:R-:W-:-:S04]  /*1bb0*/  PRMT R4, RZ, 0x654, R4 ;  /* 0x00000654ff047816 */ /* 0x000fc80000000004 */
[----:B------:R0:W-:Y:S01]  /*1bc0*/  SYNCS.ARRIVE.TRANS64.RED.A1T0 RZ, [R4+URZ], RZ ;  /* 0x000000ff04ff79a7 */ /* 0x0001e2000810043f */
[----:B------:R-:W-:Y:S05]  /*1bd0*/  @P1 BRA `(.L_x_24) ;  /* 0x0000000000041947 */ /* 0x000fea0003800000 */
[----:B------:R-:W-:Y:S01]  /*1be0*/  BPT.TRAP 0x1 ;  /* 0x000000040000795c */ /* 0x000fe20000300000 */
.L_x_24:
[----:B------:R-:W-:Y:S01]  /*1bf0*/  UIADD3 UR5, UR5, 0x1, URZ ;  /* 0x0000000105057890 */ /* 0x000fe2000fffe03f */
[C---:B------:R-:W-:Y:S01]  /*1c00*/  ISETP.GT.AND P2, PT, R0.reuse, 0x1, PT ;  /* 0x000000010000780c */ /* 0x040fe20003f44270 */
[----:B------:R-:W-:Y:S02]  /*1c10*/  VIADD R3, R3, 0x1 ;  /* 0x0000000103037836 */ /* 0x000fe40000000000 */
[----:B------:R-:W-:Y:S01]  /*1c20*/  UISETP.NE.AND UP0, UPT, UR5, 0x5, UPT ;  /* 0x000000050500788c */ /* 0x000fe2000bf05270 */
[----:B------:R-:W-:Y:S02]  /*1c30*/  VIADD R0, R0, 0xffffffff ;  /* 0xffffffff00007836 */ /* 0x000fe40000000000 */
[C---:B------:R-:W-:Y:S01]  /*1c40*/  ISETP.NE.AND P1, PT, R3.reuse, 0x5, PT ;  /* 0x000000050300780c */ /* 0x040fe20003f25270 */
[----:B------:R-:W-:Y:S02]  /*1c50*/  USEL UR6, URZ, 0x1, UP0 ;  /* 0x000000013f067887 */ /* 0x000fe40008000000 */
[----:B------:R-:W-:Y:S01]  /*1c60*/  USEL UR5, UR5, URZ, UP0 ;  /* 0x0000003f05057287 */ /* 0x000fe20008000000 */
[----:B------:R-:W-:-:S03]  /*1c70*/  SEL R3, R3, RZ, P1 ;  /* 0x000000ff03037207 */ /* 0x000fc60000800000 */
[----:B------:R-:W-:Y:S01]  /*1c80*/  LOP3.LUT R7, R7, UR6, RZ, 0x3c, !PT ;  /* 0x0000000607077c12 */ /* 0x000fe2000f8e3cff */
[----:B------:R-:W-:Y:S07]  /*1c90*/  @P2 BRA `(.L_x_25) ;  /* 0xfffffff8009c2947 */ /* 0x000fee000383ffff */
.L_x_18:
[----:B------:R-:W2:Y:S02]  /*1ca0*/  LDC R0, c[0x0][0x28c] ;  /* 0x0000a300ff007b82 */ /* 0x000ea40000000800 */
[----:B--2---:R-:W-:-:S13]  /*1cb0*/  ISETP.GE.AND P1, PT, R0, 0x1, PT ;  /* 0x000000010000780c */ /* 0x004fda0003f26270 */
[----:B------:R-:W-:Y:S05]  /*1cc0*/  @!P1 BRA `(.L_x_26) ;  /* 0x0000000000409947 */ /* 0x000fea0003800000 */
[----:B------:R-:W-:Y:S05]  /*1cd0*/  @!P0 BRA `(.L_x_27) ;  /* 0x0000000000048947 */ /* 0x000fea0003800000 */
[----:B------:R-:W-:Y:S01]  /*1ce0*/  BPT.TRAP 0x1 ;  /* 0x000000040000795c */ /* 0x000fe20000300000 */
.L_x_27:
[----:B------:R-:W-:Y:S01]  /*1cf0*/  UISETP.LT.AND UP0, UPT, UR40, 0x1, UPT ;  /* 0x000000012800788c */ /* 0x000fe2000bf01270 */
[----:B------:R-:W-:-:S03]  /*1d00*/  ISETP.GT.U32.AND P0, PT, R19, 0x1, PT ;  /* 0x000000011300780c */ /* 0x000fc60003f04070 */
[----:B------:R-:W-:-:S04]  /*1d10*/  USEL UR6, UR40, 0x1, UP0 ;  /* 0x0000000128067887 */ /* 0x000fc80008000000 */
[----:B------:R-:W-:-:S04]  /*1d20*/  UIADD3 UR6, UR39, UR40, -UR6 ;  /* 0x0000002827067290 */ /* 0x000fc8000fffe806 */
[----:B------:R-:W-:-:S04]  /*1d30*/  UIMAD.WIDE.U32 UR4, UR6, -0x33333333, URZ ;  /* 0xcccccccd060478a5 */ /* 0x000fc8000f8e003f */
[----:B------:R-:W-:-:S04]  /*1d40*/  USHF.R.U32.HI UR4, URZ, 0x2, UR5 ;  /* 0x000000023f047899 */ /* 0x000fc80008011605 */
[----:B------:R-:W-:-:S06]  /*1d50*/  UIMAD UR6, UR4, -0x5, UR6 ;  /* 0xfffffffb040678a4 */ /* 0x000fcc000f8e0206 */
[----:B------:R-:W-:-:S04]  /*1d60*/  IMAD.U32 R3, RZ, RZ, UR6 ;  /* 0x00000006ff037e24 */ /* 0x000fc8000f8e00ff */
[----:B------:R-:W-:-:S04]  /*1d70*/  IMAD R0, R3, 0x8, R6 ;  /* 0x0000000803007824 */ /* 0x000fc800078e0206 */
[----:B------:R-:W-:-:S05]  /*1d80*/  VIADD R0, R0, 0x28 ;  /* 0x0000002800007836 */ /* 0x000fca0000000000 */
[----:B------:R-:W-:-:S04]  /*1d90*/  PRMT R0, RZ, 0x654, R0 ;  /* 0x00000654ff007816 */ /* 0x000fc80000000000 */
[----:B------:R2:W-:Y:S01]  /*1da0*/  SYNCS.ARRIVE.TRANS64.RED.A1T0 RZ, [R0+URZ], RZ ;  /* 0x000000ff00ff79a7 */ /* 0x0005e2000810043f */
[----:B------:R-:W-:Y:S05]  /*1db0*/  @P0 BRA `(.L_x_26) ;  /* 0x0000000000040947 */ /* 0x000fea0003800000 */
[----:B------:R-:W-:Y:S01]  /*1dc0*/  BPT.TRAP 0x1 ;  /* 0x000000040000795c */ /* 0x000fe20000300000 */
.L_x_26:
[----:B------:R-:W3:Y:S01]  /*1dd0*/  LDC R6, c[0x0][0x288] ;  /* 0x0000a200ff067b82 */ /* 0x000ee20000000800 */
[--C-:B--2---:R-:W-:Y:S01]  /*1de0*/  SHF.R.U32.HI R0, RZ, 0x2, R18.reuse ;  /* 0x00000002ff007819 */ /* 0x104fe20000011612 */
[----:B------:R-:W-:Y:S01]  /*1df0*/  IMAD.SHL.U32 R91, R91, 0x40, RZ ;  /* 0x000000405b5b7824 */ /* 0x000fe200078e00ff */
[----:B01----:R-:W-:Y:S01]  /*1e00*/  LOP3.LUT R4, R18, 0x60, RZ, 0xc0, !PT ;  /* 0x0000006012047812 */ /* 0x003fe200078ec0ff */
[----:B------:R-:W-:Y:S01]  /*1e10*/  UIADD3 UR39, UR40, UR39, URZ ;  /* 0x0000002728277290 */ /* 0x000fe2000fffe03f */
[----:B------:R-:W-:Y:S01]  /*1e20*/  SHF.R.U32.HI R5, RZ, 0x7, R18 ;  /* 0x00000007ff057819 */ /* 0x000fe20000011612 */
[----:B------:R-:W-:Y:S01]  /*1e30*/  IMAD.SHL.U32 R9, R90, 0x100, RZ ;  /* 0x000001005a097824 */ /* 0x000fe200078e00ff */
[----:B------:R-:W-:Y:S01]  /*1e40*/  LOP3.LUT R3, R0, 0x7, RZ, 0xc0, !PT ;  /* 0x0000000700037812 */ /* 0x000fe200078ec0ff */
[----:B------:R-:W-:Y:S01]  /*1e50*/  UISETP.GT.U32.AND UP0, UPT, UR39, 0x4, UPT ;  /* 0x000000042700788c */ /* 0x000fe2000bf04070 */
[----:B------:R-:W-:Y:S01]  /*1e60*/  SHF.R.U32.HI R8, RZ, 0x1, R4 ;  /* 0x00000001ff087819 */ /* 0x000fe20000011604 */
[C---:B------:R-:W-:Y:S01]  /*1e70*/  IMAD.SHL.U32 R14, R18.reuse, 0x2, RZ ;  /* 0x00000002120e7824 */ /* 0x040fe200078e00ff */
[----:B------:R-:W-:Y:S01]  /*1e80*/  LOP3.LUT R0, R5, 0x1, RZ, 0xc0, !PT ;  /* 0x0000000105007812 */ /* 0x000fe200078ec0ff */
[----:B------:R-:W-:Y:S01]  /*1e90*/  ULDC UR7, c[0x0][0x284] ;  /* 0x0000a10000077ab9 */ /* 0x000fe20000000800 */
[----:B------:R-:W-:Y:S01]  /*1ea0*/  IADD3 R5, RZ, -R8, -R3 ;  /* 0x80000008ff057210 */ /* 0x000fe20007ffe803 */
[----:B------:R-:W-:Y:S01]  /*1eb0*/  UISETP.LT.U32.AND UP0, UPT, UR40, 0x5, UP0 ;  /* 0x000000052800788c */ /* 0x000fe20008701070 */
[----:B------:R-:W-:Y:S01]  /*1ec0*/  LOP3.LUT R4, R18, 0x3, RZ, 0xc0, !PT ;  /* 0x0000000312047812 */ /* 0x000fe200078ec0ff */
[----:B------:R-:W-:Y:S01]  /*1ed0*/  UISETP.GE.U32.AND UP1, UPT, UR40, 0x5, UPT ;  /* 0x000000052800788c */ /* 0x000fe2000bf26070 */
[----:B------:R-:W-:Y:S01]  /*1ee0*/  SHF.R.S32.HI R94, RZ, 0x1f, R89 ;  /* 0x0000001fff5e7819 */ /* 0x000fe20000011459 */
[C---:B------:R-:W-:Y:S01]  /*1ef0*/  IMAD.SHL.U32 R10, R0.reuse, 0x40, RZ ;  /* 0x00000040000a7824 */ /* 0x040fe200078e00ff */
[C---:B------:R-:W-:Y:S01]  /*1f00*/  LOP3.LUT R14, R91.reuse, 0x6, R14, 0xf8, !PT ;  /* 0x000000065b0e7812 */ /* 0x040fe200078ef80e */
[----:B------:R-:W-:Y:S01]  /*1f10*/  IMAD R100, R0, -0x40, R5 ;  /* 0xffffffc000647824 */ /* 0x000fe200078e0205 */
[----:B------:R-:W-:Y:S01]  /*1f20*/  ULDC.64 UR8, c[0x0][0x5d0] ;  /* 0x0001740000087ab9 */ /* 0x000fe20000000a00 */
[----:B------:R-:W-:Y:S01]  /*1f30*/  UIMAD.WIDE.U32 UR4, UR39, -0x33333333, URZ ;  /* 0xcccccccd270478a5 */ /* 0x000fe2000f8e003f */
[----:B------:R-:W-:Y:S01]  /*1f40*/  SHF.R.S32.HI R15, RZ, 0x1f, R14 ;  /* 0x0000001fff0f7819 */ /* 0x000fe2000001140e */
[----:B------:R-:W-:Y:S01]  /*1f50*/  USEL UR6, URZ, 0x1, !UP0 ;  /* 0x000000013f067887 */ /* 0x000fe2000c000000 */
[----:B---3--:R-:W-:Y:S01]  /*1f60*/  ISETP.GE.AND P0, PT, R91, R6, PT ;  /* 0x000000065b00720c */ /* 0x008fe20003f06270 */
[----:B------:R-:W-:Y:S01]  /*1f70*/  IMAD R0, R4, -0x2, R6 ;  /* 0xfffffffe04007824 */ /* 0x000fe200078e0206 */
[----:B------:R-:W-:Y:S01]  /*1f80*/  USHF.R.U32.HI UR4, URZ, 0x2, UR5 ;  /* 0x000000023f047899 */ /* 0x000fe20008011605 */
[----:B------:R-:W-:Y:S01]  /*1f90*/  IMAD R6, R94, UR8, RZ ;  /* 0x000000085e067c24 */ /* 0x000fe2000f8e02ff */
[----:B------:R-:W-:Y:S01]  /*1fa0*/  ISETP.GE.OR P0, PT, R9, UR7, P0 ;  /* 0x0000000709007c0c */ /* 0x000fe20008706670 */
[----:B------:R-:W-:Y:S01]  /*1fb0*/  IMAD.WIDE R4, R90, 0x100, RZ ;  /* 0x000001005a047825 */ /* 0x000fe200078e02ff */
[----:B------:R-:W-:Y:S01]  /*1fc0*/  ULOP3.LUT UR38, UR38, UR6, URZ, 0x3c, !UPT ;  /* 0x0000000626267292 */ /* 0x000fe2000f8e3c3f */
[----:B------:R-:W-:Y:S01]  /*1fd0*/  LOP3.LUT R3, R10, 0x40, R3, 0xe2, !PT ;  /* 0x000000400a037812 */ /* 0x000fe200078ee203 */
[----:B------:R-:W-:Y:S01]  /*1fe0*/  UIMAD UR39, UR4, -0x5, UR39 ;  /* 0xfffffffb042778a4 */ /* 0x000fe2000f8e0227 */
[C---:B------:R-:W-:Y:S01]  /*1ff0*/  IMAD R11, R89.reuse, UR9, R6 ;  /* 0x00000009590b7c24 */ /* 0x040fe2000f8e0206 */
[----:B------:R-:W-:Y:S01]  /*2000*/  @UP1 ULOP3.LUT UR38, UR38, 0x1, UR4, 0x78, !UPT ;  /* 0x0000000126261892 */ /* 0x000fe2000f8e7804 */
[----:B------:R-:W-:Y:S01]  /*2010*/  IMAD.WIDE.U32 R6, R89, UR8, R14 ;  /* 0x0000000859067c25 */ /* 0x000fe2000f8e000e */
[----:B------:R-:W-:-:S02]  /*2020*/  IADD3 R100, -R9, UR7, R100 ;  /* 0x0000000709647c10 */ /* 0x000fc4000fffe164 */
[----:B------:R-:W-:Y:S01]  /*2030*/  LOP3.LUT R103, R4, R3, R8, 0xfe, !PT ;  /* 0x0000000304677212 */ /* 0x000fe200078efe08 */
[----:B------:R-:W-:Y:S02]  /*2040*/  IMAD.IADD R3, R0, 0x1, -R91 ;  /* 0x0000000100037824 */ /* 0x000fe400078e0a5b */
[----:B------:R-:W-:Y:S02]  /*2050*/  IMAD.IADD R7, R7, 0x1, R11 ;  /* 0x0000000107077824 */ /* 0x000fe400078e020b */
[----:B------:R-:W-:Y:S01]  /*2060*/  IMAD.MOV.U32 R0, RZ, RZ, -0x1 ;  /* 0xffffffffff007424 */ /* 0x000fe200078e00ff */
[----:B------:R-:W-:Y:S06]  /*2070*/  @P0 BRA `(.L_x_28) ;  /* 0x0000003000f40947 */ /* 0x000fec0003800000 */
[----:B------:R-:W0:Y:S01]  /*2080*/  LDC.64 R20, c[0x0][0x5c8] ;  /* 0x00017200ff147b82 */ /* 0x000e220000000a00 */
[----:B------:R-:W-:Y:S01]  /*2090*/  ULDC.64 UR4, c[0x0][0x5c0] ;  /* 0x0001700000047ab9 */ /* 0x000fe20000000a00 */
[----:B------:R-:W-:Y:S01]  /*20a0*/  BSSY B0, `(.L_x_28) ;  /* 0x000033a000007945 */ /* 0x000fe20003800000 */
[-C--:B0-----:R-:W-:Y:S01]  /*20b0*/  IMAD R8, R5, R20.reuse, RZ ;  /* 0x0000001405087224 */ /* 0x081fe200078e02ff */
[----:B------:R-:W-:Y:S01]  /*20c0*/  SHF.L.U64.HI R13, R20, 0x7, R21 ;  /* 0x00000007140d7819 */ /* 0x000fe20000010215 */
[----:B------:R-:W-:-:S04]  /*20d0*/  IMAD.WIDE.U32 R6, R103, R20, R6 ;  /* 0x0000001467067225 */ /* 0x000fc800078e0006 */
[----:B------:R-:W-:Y:S01]  /*20e0*/  IMAD R9, R103, R21, R8 ;  /* 0x0000001567097224 */ /* 0x000fe200078e0208 */
[----:B------:R-:W-:Y:S01]  /*20f0*/  IADD3 R92, P0, R6, UR4, RZ ;  /* 0x00000004065c7c10 */ /* 0x000fe2000ff1e0ff */
[C---:B------:R-:W-:Y:S02]  /*2100*/  IMAD.SHL.U32 R11, R20.reuse, 0x80, RZ ;  /* 0x00000080140b7824 */ /* 0x040fe400078e00ff */
[----:B------:R-:W-:Y:S01]  /*2110*/  IMAD.IADD R9, R7, 0x1, R9 ;  /* 0x0000000107097824 */ /* 0x000fe200078e0209 */
[-C--:B------:R-:W-:Y:S02]  /*2120*/  LEA R6, P1, R20, R92.reuse, 0x3 ;  /* 0x0000005c14067211 */ /* 0x080fe400078218ff */
[----:B------:R-:W-:Y:S02]  /*2130*/  IADD3 R8, P2, R11, R92, RZ ;  /* 0x0000005c0b087210 */ /* 0x000fe40007f5e0ff */
[----:B------:R-:W-:Y:S02]  /*2140*/  IADD3.X R93, R9, UR5, RZ, P0, !PT ;  /* 0x00000005095d7c10 */ /* 0x000fe400087fe4ff */
[----:B-----5:R-:W-:-:S02]  /*2150*/  ISETP.NE.AND P0, PT, R23, RZ, PT ;  /* 0x000000ff1700720c */ /* 0x020fc40003f05270 */
[----:B------:R-:W-:Y:S01]  /*2160*/  LEA.HI.X R7, R20, R93, R21, 0x3, P1 ;  /* 0x0000005d14077211 */ /* 0x000fe200008f1c15 */
[----:B------:R-:W-:Y:S01]  /*2170*/  IMAD.X R9, R13, 0x1, R93, P2 ;  /* 0x000000010d097824 */ /* 0x000fe200010e065d */
[----:B------:R-:W-:-:S05]  /*2180*/  IADD3 R10, P1, R11, R6, RZ ;  /* 0x000000060b0a7210 */ /* 0x000fca0007f3e0ff */
[----:B------:R-:W-:-:S04]  /*2190*/  IMAD.X R11, R13, 0x1, R7, P1 ;  /* 0x000000010d0b7824 */ /* 0x000fc800008e0607 */
[----:B------:R-:W-:Y:S05]  /*21a0*/  @!P0 BRA `(.L_x_29) ;  /* 0x0000002400948947 */ /* 0x000fea0003800000 */
[----:B------:R-:W0:Y:S01]  /*21b0*/  LDC.64 R90, c[0x0][0x5b0] ;  /* 0x00016c00ff5a7b82 */ /* 0x000e220000000a00 */
[----:B------:R-:W-:Y:S01]  /*21c0*/  ULDC.64 UR4, c[0x0][0x5b8] ;  /* 0x00016e0000047ab9 */ /* 0x000fe20000000a00 */
[----:B------:R-:W-:Y:S01]  /*21d0*/  ISETP.GE.AND P0, PT, R100, 0x1, PT ;  /* 0x000000016400780c */ /* 0x000fe20003f06270 */
[----:B------:R-:W-:Y:S01]  /*21e0*/  IMAD R20, R94, UR4, RZ ;  /* 0x000000045e147c24 */ /* 0x000fe2000f8e02ff */
[----:B------:R-:W-:Y:S01]  /*21f0*/  BSSY B1, `(.L_x_30) ;  /* 0x0000010000017945 */ /* 0x000fe20003800000 */
[----:B------:R-:W-:Y:S01]  /*2200*/  IMAD.WIDE.U32 R14, R89, UR4, R14 ;  /* 0x00000004590e7c25 */ /* 0x000fe2000f8e000e */
[----:B------:R-:W-:Y:S02]  /*2210*/  ISETP.LT.OR P3, PT, R3, 0x1, !P0 ;  /* 0x000000010300780c */ /* 0x000fe40004761670 */
[----:B------:R-:W1:Y:S01]  /*2220*/  LDC.64 R12, c[0x0][0x5a8] ;  /* 0x00016a00ff0c7b82 */ /* 0x000e620000000a00 */
[----:B------:R-:W-:Y:S02]  /*2230*/  IMAD R21, R89, UR5, R20 ;  /* 0x0000000559157c24 */ /* 0x000fe4000f8e0214 */
[----:B------:R-:W-:-:S02]  /*2240*/  IMAD.MOV.U32 R20, RZ, RZ, R14 ;  /* 0x000000ffff147224 */ /* 0x000fc400078e000e */
[----:B------:R-:W-:Y:S02]  /*2250*/  IMAD.IADD R21, R15, 0x1, R21 ;  /* 0x000000010f157824 */ /* 0x000fe400078e0215 */
[-C--:B0-----:R-:W-:Y:S01]  /*2260*/  IMAD R96, R5, R90.reuse, RZ ;  /* 0x0000005a05607224 */ /* 0x081fe200078e02ff */
[----:B------:R-:W-:Y:S01]  /*2270*/  SHF.L.U64.HI R97, R90, 0x3, R91 ;  /* 0x000000035a617819 */ /* 0x000fe2000001025b */
[----:B------:R-:W-:-:S04]  /*2280*/  IMAD.WIDE.U32 R94, R103, R90, R20 ;  /* 0x0000005a675e7225 */ /* 0x000fc800078e0014 */
[----:B------:R-:W-:Y:S01]  /*2290*/  IMAD R101, R103, R91, R96 ;  /* 0x0000005b67657224 */ /* 0x000fe200078e0260 */
[----:B-1----:R-:W-:Y:S01]  /*22a0*/  IADD3 R94, P1, R94, R12, RZ ;  /* 0x0000000c5e5e7210 */ /* 0x002fe20007f3e0ff */
[----:B------:R-:W-:-:S03]  /*22b0*/  IMAD.SHL.U32 R96, R90, 0x8, RZ ;  /* 0x000000085a607824 */ /* 0x000fc600078e00ff */
[----:B------:R-:W-:Y:S01]  /*22c0*/  IADD3.X R95, R13, R95, R101, P1, !PT ;  /* 0x0000005f0d5f7210 */ /* 0x000fe20000ffe465 */
[----:B------:R-:W-:Y:S08]  /*22d0*/  @P3 BRA `(.L_x_31) ;  /* 0x0000000000043947 */ /* 0x000ff00003800000 */
[----:B------:R0:W5:Y:S02]  /*22e0*/  LDG.E.U8 R88, desc[UR36][R94.64] ;  /* 0x000000245e587981 */ /* 0x000164000c1e1100 */
.L_x_31:
[----:B------:R-:W-:Y:S05]  /*22f0*/  BSYNC B1 ;  /* 0x0000000000017941 */ /* 0x000fea0003800000 */
.L_x_30:
[----:B-----5:R-:W-:Y:S01]  /*2300*/  LOP3.LUT R89, R88, 0xffff, RZ, 0xc0, !PT ;  /* 0x0000ffff58597812 */ /* 0x020fe200078ec0ff */
[----:B------:R-:W-:Y:S01]  /*2310*/  IMAD.WIDE.U32 R98, R103, R90, R96 ;  /* 0x0000005a67627225 */ /* 0x000fe200078e0060 */
[----:B------:R-:W-:Y:S01]  /*2320*/  ISETP.LT.OR P4, PT, R3, 0x2, !P0 ;  /* 0x000000020300780c */ /* 0x000fe20004781670 */
[----:B------:R-:W-:Y:S01]  /*2330*/  BSSY B1, `(.L_x_32) ;  /* 0x000000e000017945 */ /* 0x000fe20003800000 */
[----:B------:R-:W-:Y:S01]  /*2340*/  PRMT R102, R89, 0x8880, RZ ;  /* 0x0000888059667816 */ /* 0x000fe200000000ff */
[----:B------:R-:W-:Y:S01]  /*2350*/  IMAD.IADD R99, R101, 0x1, R99 ;  /* 0x0000000165637824 */ /* 0x000fe200078e0263 */
[----:B------:R-:W-:Y:S02]  /*2360*/  IADD3 R98, P2, P5, R14, R12, R98 ;  /* 0x0000000c0e627210 */ /* 0x000fe40007d5e062 */
[----:B------:R-:W-:Y:S01]  /*2370*/  ISETP.GE.AND P1, PT, R100, 0x9, PT ;  /* 0x000000096400780c */ /* 0x000fe20003f26270 */
[----:B------:R-:W-:Y:S01]  /*2380*/  IMAD R89, R102, R23, RZ ;  /* 0x0000001766597224 */ /* 0x000fe200078e02ff */
[----:B------:R-:W-:-:S02]  /*2390*/  IADD3.X R99, R21, R13, R99, P2, P5 ;  /* 0x0000000d15637210 */ /* 0x000fc400017ea463 */
[----:B------:R-:W-:Y:S01]  /*23a0*/  ISETP.LT.OR P2, PT, R3, 0x1, !P1 ;  /* 0x000000010300780c */ /* 0x000fe20004f41670 */
[----:B------:R-:W-:-:S05]  /*23b0*/  @!P3 IMAD R101, R56, R22, R89 ;  /* 0x000000163865b224 */ /* 0x000fca00078e0259 */
[----:B------:R1:W-:Y:S01]  /*23c0*/  @!P3 STG.E.U8 desc[UR36][R92.64], R101 ;  /* 0x000000655c00b986 */ /* 0x0003e2000c101124 */
[----:B------:R-:W-:Y:S06]  /*23d0*/  @P4 BRA `(.L_x_33) ;  /* 0x00000000000c4947 */ /* 0x000fec0003800000 */
[----:B------:R-:W2:Y:S02]  /*23e0*/  LDG.E.U8 R88, desc[UR36][R94.64+0x1] ;  /* 0x000001245e587981 */ /* 0x000ea4000c1e1100 */
[----:B--2---:R-:W-:-:S05]  /*23f0*/  PRMT R56, R88, 0x8880, RZ ;  /* 0x0000888058387816 */ /* 0x004fca00000000ff */
[----:B------:R-:W-:-:S07]  /*2400*/  IMAD R89, R56, R23, RZ ;  /* 0x0000001738597224 */ /* 0x000fce00078e02ff */
.L_x_33:
[----:B------:R-:W-:Y:S05]  /*2410*/  BSYNC B1 ;  /* 0x0000000000017941 */ /* 0x000fea0003800000 */
.L_x_32:
[----:B------:R-:W-:Y:S01]  /*2420*/  @!P4 IMAD R57, R57, R22, R89 ;  /* 0x000000163939c224 */ /* 0x000fe200078e0259 */
[----:B------:R-:W-:Y:S04]  /*2430*/  BSSY B1, `(.L_x_34) ;  /* 0x0000006000017945 */ /* 0x000fe80003800000 */
[----:B------:R2:W-:Y:S01]  /*2440*/  @!P4 STG.E.U8 desc[UR36][R92.64+0x1], R57 ;  /* 0x000001395c00c986 */ /* 0x0005e2000c101124 */
[----:B------:R-:W-:Y:S05]  /*2450*/  @P2 BRA `(.L_x_35) ;  /* 0x00000000000c2947 */ /* 0x000fea0003800000 */
[----:B------:R-:W3:Y:S02]  /*2460*/  LDG.E.U8 R88, desc[UR36][R98.64] ;  /* 0x0000002462587981 */ /* 0x000ee4000c1e1100 */
[----:B---3--:R-:W-:-:S05]  /*2470*/  PRMT R56, R88, 0x8880, RZ ;  /* 0x0000888058387816 */ /* 0x008fca00000000ff */
[----:B------:R-:W-:-:S07]  /*2480*/  IMAD R89, R56, R23, RZ ;  /* 0x0000001738597224 */ /* 0x000fce00078e02ff */
.L_x_35:
[----:B------:R-:W-:Y:S05]  /*2490*/  BSYNC B1 ;  /* 0x0000000000017941 */ /* 0x000fea0003800000 */
.L_x_34:
[C---:B------:R-:W-:Y:S01]  /*24a0*/  ISETP.LT.OR P4, PT, R3.reuse, 0x2, !P1 ;  /* 0x000000020300780c */ /* 0x040fe20004f81670 */
[----:B--2---:R-:W-:Y:S01]  /*24b0*/  @!P2 IMAD R57, R58, R22, R89 ;  /* 0x000000163a39a224 */ /* 0x004fe200078e0259 */
[----:B------:R-:W-:Y:S01]  /*24c0*/  BSSY B1, `(.L_x_36) ;  /* 0x0000009000017945 */ /* 0x000fe20003800000 */
[C---:B------:R-:W-:Y:S02]  /*24d0*/  ISETP.LT.OR P3, PT, R3.reuse, 0x9, !P0 ;  /* 0x000000090300780c */ /* 0x040fe40004761670 */
[C---:B------:R-:W-:Y:S01]  /*24e0*/  ISETP.LT.OR P5, PT, R3.reuse, 0xa, !P0 ;  /* 0x0000000a0300780c */ /* 0x040fe200047a1670 */
[----:B------:R2:W-:Y:S01]  /*24f0*/  @!P2 STG.E.U8 desc[UR36][R6.64], R57 ;  /* 0x000000390600a986 */ /* 0x0005e2000c101124 */
[----:B------:R-:W-:-:S06]  /*2500*/  ISETP.LT.OR P2, PT, R3, 0x9, !P1 ;  /* 0x000000090300780c */ /* 0x000fcc0004f41670 */
[----:B------:R-:W-:Y:S07]  /*2510*/  @P4 BRA `(.L_x_37) ;  /* 0x00000000000c4947 */ /* 0x000fee0003800000 */
[----:B------:R-:W3:Y:S02]  /*2520*/  LDG.E.U8 R88, desc[UR36][R98.64+0x1] ;  /* 0x0000012462587981 */ /* 0x000ee4000c1e1100 */
[----:B---3--:R-:W-:-:S05]  /*2530*/  PRMT R56, R88, 0x8880, RZ ;  /* 0x0000888058387816 */ /* 0x008fca00000000ff */
[----:B------:R-:W-:-:S07]  /*2540*/  IMAD R89, R56, R23, RZ ;  /* 0x0000001738597224 */ /* 0x000fce00078e02ff */
.L_x_37:
[----:B------:R-:W-:Y:S05]  /*2550*/  BSYNC B1 ;  /* 0x0000000000017941 */ /* 0x000fea0003800000 */
.L_x_36:
[----:B------:R-:W-:Y:S01]  /*2560*/  @!P4 IMAD R59, R59, R22, R89 ;  /* 0x000000163b3bc224 */ /* 0x000fe200078e0259 */
[----:B------:R-:W-:Y:S04]  /*2570*/  BSSY B1, `(.L_x_38) ;  /* 0x0000006000017945 */ /* 0x000fe80003800000 */
[----:B------:R3:W-:Y:S01]  /*2580*/  @!P4 STG.E.U8 desc[UR36][R6.64+0x1], R59 ;  /* 0x0000013b0600c986 */ /* 0x0007e2000c101124 */
[----:B------:R-:W-:Y:S05]  /*2590*/  @P3 BRA `(.L_x_39) ;  /* 0x00000000000c3947 */ /* 0x000fea0003800000 */
[----:B------:R-:W4:Y:S02]  /*25a0*/  LDG.E.U8 R88, desc[UR36][R94.64+0x8] ;  /* 0x000008245e587981 */ /* 0x000f24000c1e1100 */
[----:B----4-:R-:W-:-:S05]  /*25b0*/  PRMT R56, R88, 0x8880, RZ ;  /* 0x0000888058387816 */ /* 0x010fca00000000ff */
[----:B------:R-:W-:-:S07]  /*25c0*/  IMAD R89, R56, R23, RZ ;  /* 0x0000001738597224 */ /* 0x000fce00078e02ff */
.L_x_39:
[----:B------:R-:W-:Y:S05]  /*25d0*/  BSYNC B1 ;  /* 0x0000000000017941 */ /* 0x000fea0003800000 */
.L_x_38:
[----:B--2---:R-:W-:Y:S01]  /*25e0*/  @!P3 IMAD R57, R60, R22, R89 ;  /* 0x000000163c39b224 */ /* 0x004fe200078e0259 */
[----:B------:R-:W-:Y:S04]  /*25f0*/  BSSY B1, `(.L_x_40) ;  /* 0x0000006000017945 */ /* 0x000fe80003800000 */
[----:B------:R2:W-:Y:S01]  /*2600*/  @!P3 STG.E.U8 desc[UR36][R92.64+0x8], R57 ;  /* 0x000008395c00b986 */ /* 0x0005e2000c101124 */
[----:B------:R-:W-:Y:S05]  /*2610*/  @P5 BRA `(.L_x_41) ;  /* 0x00000000000c5947 */ /* 0x000fea0003800000 */
[----:B------:R-:W4:Y:S02]  /*2620*/  LDG.E.U8 R88, desc[UR36][R94.64+0x9] ;  /* 0x000009245e587981 */ /* 0x000f24000c1e1100 */
[----:B----4-:R-:W-:-:S05]  /*2630*/  PRMT R56, R88, 0x8880, RZ ;  /* 0x0000888058387816 */ /* 0x010fca00000000ff */
[----:B------:R-:W-:-:S07]  /*2640*/  IMAD R89, R56, R23, RZ ;  /* 0x0000001738597224 */ /* 0x000fce00078e02ff */
.L_x_41:
[----:B------:R-:W-:Y:S05]  /*2650*/  BSYNC B1 ;  /* 0x0000000000017941 */ /* 0x000fea0003800000 */
.L_x_40:
[----:B------:R-:W-:Y:S01]  /*2660*/  @!P5 IMAD R61, R61, R22, R89 ;  /* 0x000000163d3dd224 */ /* 0x000fe200078e0259 */
[----:B------:R-:W-:Y:S04]  /*2670*/  BSSY B1, `(.L_x_42) ;  /* 0x0000006000017945 */ /* 0x000fe80003800000 */
[----:B------:R4:W-:Y:S01]  /*2680*/  @!P5 STG.E.U8 desc[UR36][R92.64+0x9], R61 ;  /* 0x0000093d5c00d986 */ /* 0x0009e2000c101124 */
[----:B------:R-:W-:Y:S05]  /*2690*/  @P2 BRA `(.L_x_43) ;  /* 0x00000000000c2947 */ /* 0x000fea0003800000 */
[----:B------:R-:W5:Y:S02]  /*26a0*/  LDG.E.U8 R88, desc[UR36][R98.64+0x8] ;  /* 0x0000082462587981 */ /* 0x000f64000c1e1100 */
[----:B-----5:R-:W-:-:S05]  /*26b0*/  PRMT R56, R88, 0x8880, RZ ;  /* 0x0000888058387816 */ /* 0x020fca00000000ff */
[----:B------:R-:W-:-:S07]  /*26c0*/  IMAD R89, R56, R23, RZ ;  /* 0x0000001738597224 */ /* 0x000fce00078e02ff */
.L_x_43:
[----:B------:R-:W-:Y:S05]  /*26d0*/  BSYNC B1 ;  /* 0x0000000000017941 */ /* 0x000fea0003800000 */
.L_x_42:
        /* <DEDUP_REMOVED lines=8> */
[----:B------:R-:W5:Y:S02]  /*2760*/  LDG.E.U8 R88, desc[UR36][R98.64+0x9] ;  /* 0x0000092462587981 */ /* 0x000f64000c1e1100 */
[----:B-----5:R-:W-:-:S05]  /*2770*/  PRMT R56, R88, 0x8880, RZ ;  /* 0x0000888058387816 */ /* 0x020fca00000000ff */
[----:B------:R-:W-:-:S07]  /*2780*/  IMAD R89, R56, R23, RZ ;  /* 0x0000001738597224 */ /* 0x000fce00078e02ff */
.L_x_45:
[----:B------:R-:W-:Y:S05]  /*2790*/  BSYNC B1 ;  /* 0x0000000000017941 */ /* 0x000fea0003800000 */
.L_x_44:
[----:B------:R-:W-:Y:S01]  /*27a0*/  @!P4 IMAD R63, R63, R22, R89 ;  /* 0x000000163f3fc224 */ /* 0x000fe200078e0259 */
[----:B------:R-:W-:Y:S04]  /*27b0*/  BSSY B1, `(.L_x_46) ;  /* 0x0000006000017945 */ /* 0x000fe80003800000 */
[----:B------:R0:W-:Y:S01]  /*27c0*/  @!P4 STG.E.U8 desc[UR36][R6.64+0x9], R63 ;  /* 0x0000093f0600c986 */ /* 0x0001e2000c101124 */
[----:B------:R-:W-:Y:S05]  /*27d0*/  @P3 BRA `(.L_x_47) ;  /* 0x00000000000c3947 */ /* 0x000fea0003800000 */
[----:B------:R-:W5:Y:S02]  /*27e0*/  LDG.E.U8 R88, desc[UR36][R94.64+0x10] ;  /* 0x000010245e587981 */ /* 0x000f64000c1e1100 */
[----:B-----5:R-:W-:-:S05]  /*27f0*/  PRMT R56, R88, 0x8880, RZ ;  /* 0x0000888058387816 */ /* 0x020fca00000000ff */
[----:B------:R-:W-:-:S07]  /*2800*/  IMAD R89, R56, R23, RZ ;  /* 0x0000001738597224 */ /* 0x000fce00078e02ff */
.L_x_47:
[----:B------:R-:W-:Y:S05]  /*2810*/  BSYNC B1 ;  /* 0x0000000000017941 */ /* 0x000fea0003800000 */
.L_x_46:
[----:B--2---:R-:W-:Y:S01]  /*2820*/  @!P3 IMAD R57, R64, R22, R89 ;  /* 0x000000164039b224 */ /* 0x004fe200078e0259 */
[----:B------:R-:W-:Y:S04]  /*2830*/  BSSY B1, `(.L_x_48) ;  /* 0x0000006000017945 */ /* 0x000fe80003800000 */
[----:B------:R2:W-:Y:S01]  /*2840*/  @!P3 STG.E.U8 desc[UR36][R92.64+0x10], R57 ;  /* 0x000010395c00b986 */ /* 0x0005e2000c101124 */
[----:B------:R-:W-:Y:S05]  /*2850*/  @P5 BRA `(.L_x_49) ;  /* 0x00000000000c5947 */ /* 0x000fea0003800000 */
[----:B------:R-:W5:Y:S02]  /*2860*/  LDG.E.U8 R88, desc[UR36][R94.64+0x11] ;  /* 0x000011245e587981 */ /* 0x000f64000c1e1100 */
[----:B-----5:R-:W-:-:S05]  /*2870*/  PRMT R56, R88, 0x8880, RZ ;  /* 0x0000888058387816 */ /* 0x020fca00000000ff */
[----:B------:R-:W-:-:S07]  /*2880*/  IMAD R89, R56, R23, RZ ;  /* 0x0000001738597224 */ /* 0x000fce00078e02ff */
.L_x_49:
[----:B------:R-:W-:Y:S05]  /*2890*/  BSYNC B1 ;  /* 0x0000000000017941 */ /* 0x000fea0003800000 */
.L_x_48:
[----:B------:R-:W-:Y:S01]  /*28a0*/  @!P5 IMAD R65, R65, R22, R89 ;  /* 0x000000164141d224 */ /* 0x000fe200078e0259 */
[----:B------:R-:W-:Y:S04]  /*28b0*/  BSSY B1, `(.L_x_50) ;  /* 0x0000006000017945 */ /* 0x000fe80003800000 */
[----:B------:R0:W-:Y:S01]  /*28c0*/  @!P5 STG.E.U8 desc[UR36][R92.64+0x11], R65 ;  /* 0x000011415c00d986 */ /* 0x0001e2000c101124 */
[----:B------:R-:W-:Y:S05]  /*28d0*/  @P2 BRA `(.L_x_51) ;  /* 0x00000000000c2947 */ /* 0x000fea0003800000 */
[----:B------:R-:W5:Y:S02]  /*28e0*/  LDG.E.U8 R88, desc[UR36][R98.64+0x10] ;  /* 0x0000102462587981 */ /* 0x000f64000c1e1100 */
[----:B-----5:R-:W-:-:S05]  /*28f0*/  PRMT R56, R88, 0x8880, RZ ;  /* 0x0000888058387816 */ /* 0x020fca00000000ff */
[----:B------:R-:W-:-:S07]  /*2900*/  IMAD R89, R56, R23, RZ ;  /* 0x0000001738597224 */ /* 0x000fce00078e02ff */
.L_x_51:
[----:B------:R-:W-:Y:S05]  /*2910*/  BSYNC B1 ;  /* 0x0000000000017941 */ /* 0x000fea0003800000 */
.L_x_50:
        /* <DEDUP_REMOVED lines=11> */
.L_x_53:
[----:B------:R-:W-:Y:S05]  /*29d0*/  BSYNC B1 ;  /* 0x0000000000017941 */ /* 0x000fea0003800000 */
.L_x_52:
[----:B------:R-:W-:Y:S01]  /*29e0*/  @!P4 IMAD R67, R67, R22, R89 ;  /* 0x000000164343c224 */ /* 0x000fe200078e0259 */
[----:B------:R-:W-:Y:S04]  /*29f0*/  BSSY B1, `(.L_x_54) ;  /* 0x0000006000017945 */ /* 0x000fe80003800000 */
[----:B------:R0:W-:Y:S01]  /*2a00*/  @!P4 STG.E.U8 desc[UR36][R6.64+0x11], R67 ;  /* 0x000011430600c986 */ /* 0x0001e2000c101124 */
[----:B------:R-:W-:Y:S05]  /*2a10*/  @P3 BRA `(.L_x_55) ;  /* 0x00000000000c3947 */ /* 0x000fea0003800000 */
[----:B------:R-:W5:Y:S02]  /*2a20*/  LDG.E.U8 R88, desc[UR36][R94.64+0x18] ;  /* 0x000018245e587981 */ /* 0x000f64000c1e1100 */
[----:B-----5:R-:W-:-:S05]  /*2a30*/  PRMT R56, R88, 0x8880, RZ ;  /* 0x0000888058387816 */ /* 0x020fca00000000ff */
[----:B------:R-:W-:-:S07]  /*2a40*/  IMAD R89, R56, R23, RZ ;  /* 0x0000001738597224 */ /* 0x000fce00078e02ff */
.L_x_55:
[----:B------:R-:W-:Y:S05]  /*2a50*/  BSYNC B1 ;  /* 0x0000000000017941 */ /* 0x000fea0003800000 */
.L_x_54:
[----:B--2---:R-:W-:Y:S01]  /*2a60*/  @!P3 IMAD R57, R68, R22, R89 ;  /* 0x000000164439b224 */ /* 0x004fe200078e0259 */
[----:B------:R-:W-:Y:S04]  /*2a70*/  BSSY B1, `(.L_x_56) ;  /* 0x0000006000017945 */ /* 0x000fe80003800000 */
[----:B------:R2:W-:Y:S01]  /*2a80*/  @!P3 STG.E.U8 desc[UR36][R92.64+0x18], R57 ;  /* 0x000018395c00b986 */ /* 0x0005e2000c101124 */
[----:B------:R-:W-:Y:S05]  /*2a90*/  @P5 BRA `(.L_x_57) ;  /* 0x00000000000c5947 */ /* 0x000fea0003800000 */
[----:B------:R-:W5:Y:S02]  /*2aa0*/  LDG.E.U8 R88, desc[UR36][R94.64+0x19] ;  /* 0x000019245e587981 */ /* 0x000f64000c1e1100 */
[----:B-----5:R-:W-:-:S05]  /*2ab0*/  PRMT R56, R88, 0x8880, RZ ;  /* 0x0000888058387816 */ /* 0x020fca00000000ff */
[----:B------:R-:W-:-:S07]  /*2ac0*/  IMAD R89, R56, R23, RZ ;  /* 0x0000001738597224 */ /* 0x000fce00078e02ff */
.L_x_57:
[----:B------:R-:W-:Y:S05]  /*2ad0*/  BSYNC B1 ;  /* 0x0000000000017941 */ /* 0x000fea0003800000 */
.L_x_56:
[----:B------:R-:W-:Y:S01]  /*2ae0*/  @!P5 IMAD R69, R69, R22, R89 ;  /* 0x000000164545d224 */ /* 0x000fe200078e0259 */
[----:B------:R-:W-:Y:S04]  /*2af0*/  BSSY B1, `(.L_x_58) ;  /* 0x0000006000017945 */ /* 0x000fe80003800000 */
[----:B------:R0:W-:Y:S01]  /*2b00*/  @!P5 STG.E.U8 desc[UR36][R92.64+0x19], R69 ;  /* 0x000019455c00d986 */ /* 0x0001e2000c101124 */
[----:B------:R-:W-:Y:S05]  /*2b10*/  @P2 BRA `(.L_x_59) ;  /* 0x00000000000c2947 */ /* 0x000fea0003800000 */
[----:B------:R-:W5:Y:S02]  /*2b20*/  LDG.E.U8 R88, desc[UR36][R98.64+0x18] ;  /* 0x0000182462587981 */ /* 0x000f64000c1e1100 */
[----:B-----5:R-:W-:-:S05]  /*2b30*/  PRMT R56, R88, 0x8880, RZ ;  /* 0x0000888058387816 */ /* 0x020fca00000000ff */
[----:B------:R-:W-:-:S07]  /*2b40*/  IMAD R89, R56, R23, RZ ;  /* 0x0000001738597224 */ /* 0x000fce00078e02ff */
.L_x_59:
[----:B------:R-:W-:Y:S05]  /*2b50*/  BSYNC B1 ;  /* 0x0000000000017941 */ /* 0x000fea0003800000 */
.L_x_58:
        /* <DEDUP_REMOVED lines=11> */
.L_x_61:
[----:B------:R-:W-:Y:S05]  /*2c10*/  BSYNC B1 ;  /* 0x0000000000017941 */ /* 0x000fea0003800000 */
.L_x_60:
[----:B------:R-:W-:Y:S01]  /*2c20*/  @!P4 IMAD R71, R71, R22, R89 ;  /* 0x000000164747c224 */ /* 0x000fe200078e0259 */
[----:B------:R-:W-:Y:S04]  /*2c30*/  BSSY B1, `(.L_x_62) ;  /* 0x0000006000017945 */ /* 0x000fe80003800000 */
[----:B------:R0:W-:Y:S01]  /*2c40*/  @!P4 STG.E.U8 desc[UR36][R6.64+0x19], R71 ;  /* 0x000019470600c986 */ /* 0x0001e2000c101124 */
[----:B------:R-:W-:Y:S05]  /*2c50*/  @P3 BRA `(.L_x_63) ;  /* 0x00000000000c3947 */ /* 0x000fea0003800000 */
[----:B------:R-:W5:Y:S02]  /*2c60*/  LDG.E.U8 R88, desc[UR36][R94.64+0x20] ;  /* 0x000020245e587981 */ /* 0x000f64000c1e1100 */
[----:B-----5:R-:W-:-:S05]  /*2c70*/  PRMT R56, R88, 0x8880, RZ ;  /* 0x0000888058387816 */ /* 0x020fca00000000ff */
[----:B------:R-:W-:-:S07]  /*2c80*/  IMAD R89, R56, R23, RZ ;  /* 0x0000001738597224 */ /* 0x000fce00078e02ff */
.L_x_63:
[----:B------:R-:W-:Y:S05]  /*2c90*/  BSYNC B1 ;  /* 0x0000000000017941 */ /* 0x000fea0003800000 */
.L_x_62:
[----:B--2---:R-:W-:Y:S01]  /*2ca0*/  @!P3 IMAD R57, R72, R22, R89 ;  /* 0x000000164839b224 */ /* 0x004fe200078e0259 */
[----:B------:R-:W-:Y:S04]  /*2cb0*/  BSSY B1, `(.L_x_64) ;  /* 0x0000006000017945 */ /* 0x000fe80003800000 */
[----:B------:R2:W-:Y:S01]  /*2cc0*/  @!P3 STG.E.U8 desc[UR36][R92.64+0x20], R57 ;  /* 0x000020395c00b986 */ /* 0x0005e2000c101124 */
[----:B------:R-:W-:Y:S05]  /*2cd0*/  @P5 BRA `(.L_x_65) ;  /* 0x00000000000c5947 */ /* 0x000fea0003800000 */
[----:B------:R-:W5:Y:S02]  /*2ce0*/  LDG.E.U8 R88, desc[UR36][R94.64+0x21] ;  /* 0x000021245e587981 */ /* 0x000f64000c1e1100 */
[----:B-----5:R-:W-:-:S05]  /*2cf0*/  PRMT R56, R88, 0x8880, RZ ;  /* 0x0000888058387816 */ /* 0x020fca00000000ff */
[----:B------:R-:W-:-:S07]  /*2d00*/  IMAD R89, R56, R23, RZ ;  /* 0x0000001738597224 */ /* 0x000fce00078e02ff */
.L_x_65:
[----:B------:R-:W-:Y:S05]  /*2d10*/  BSYNC B1 ;  /* 0x0000000000017941 */ /* 0x000fea0003800000 */
.L_x_64:
[----:B------:R-:W-:Y:S01]  /*2d20*/  @!P5 IMAD R73, R73, R22, R89 ;  /* 0x000000164949d224 */ /* 0x000fe200078e0259 */
[----:B------:R-:W-:Y:S04]  /*2d30*/  BSSY B1, `(.L_x_66) ;  /* 0x0000006000017945 */ /* 0x000fe80003800000 */
[----:B------:R0:W-:Y:S01]  /*2d40*/  @!P5 STG.E.U8 desc[UR36][R92.64+0x21], R73 ;  /* 0x000021495c00d986 */ /* 0x0001e2000c101124 */
[----:B------:R-:W-:Y:S05]  /*2d50*/  @P2 BRA `(.L_x_67) ;  /* 0x00000000000c2947 */ /* 0x000fea0003800000 */
[----:B------:R-:W5:Y:S02]  /*2d60*/  LDG.E.U8 R88, desc[UR36][R98.64+0x20] ;  /* 0x0000202462587981 */ /* 0x000f64000c1e1100 */
[----:B-----5:R-:W-:-:S05]  /*2d70*/  PRMT R56, R88, 0x8880, RZ ;  /* 0x0000888058387816 */ /* 0x020fca00000000ff */
[----:B------:R-:W-:-:S07]  /*2d80*/  IMAD R89, R56, R23, RZ ;  /* 0x0000001738597224 */ /* 0x000fce00078e02ff */
.L_x_67:
[----:B------:R-:W-:Y:S05]  /*2d90*/  BSYNC B1 ;  /* 0x0000000000017941 */ /* 0x000fea0003800000 */
.L_x_66:
        /* <DEDUP_REMOVED lines=11> */
.L_x_69:
[----:B------:R-:W-:Y:S05]  /*2e50*/  BSYNC B1 ;  /* 0x0000000000017941 */ /* 0x000fea0003800000 */
.L_x_68:
[----:B------:R-:W-:Y:S01]  /*2e60*/  @!P4 IMAD R75, R75, R22, R89 ;  /* 0x000000164b4bc224 */ /* 0x000fe200078e0259 */
[----:B------:R-:W-:Y:S04]  /*2e70*/  BSSY B1, `(.L_x_70) ;  /* 0x0000006000017945 */ /* 0x000fe80003800000 */
[----:B------:R0:W-:Y:S01]  /*2e80*/  @!P4 STG.E.U8 desc[UR36][R6.64+0x21], R75 ;  /* 0x0000214b0600c986 */ /* 0x0001e2000c101124 */
[----:B------:R-:W-:Y:S05]  /*2e90*/  @P3 BRA `(.L_x_71) ;  /* 0x00000000000c3947 */ /* 0x000fea0003800000 */
[----:B------:R-:W5:Y:S02]  /*2ea0*/  LDG.E.U8 R88, desc[UR36][R94.64+0x28] ;  /* 0x000028245e587981 */ /* 0x000f64000c1e1100 */
[----:B-----5:R-:W-:-:S05]  /*2eb0*/  PRMT R56, R88, 0x8880, RZ ;  /* 0x0000888058387816 */ /* 0x020fca00000000ff */
[----:B------:R-:W-:-:S07]  /*2ec0*/  IMAD R89, R56, R23, RZ ;  /* 0x0000001738597224 */ /* 0x000fce00078e02ff */
.L_x_71:
[----:B------:R-:W-:Y:S05]  /*2ed0*/  BSYNC B1 ;  /* 0x0000000000017941 */ /* 0x000fea0003800000 */
.L_x_70:
[----:B--2---:R-:W-:Y:S01]  /*2ee0*/  @!P3 IMAD R57, R76, R22, R89 ;  /* 0x000000164c39b224 */ /* 0x004fe200078e0259 */
[----:B------:R-:W-:Y:S04]  /*2ef0*/  BSSY B1, `(.L_x_72) ;  /* 0x0000006000017945 */ /* 0x000fe80003800000 */
[----:B------:R2:W-:Y:S01]  /*2f00*/  @!P3 STG.E.U8 desc[UR36][R92.64+0x28], R57 ;  /* 0x000028395c00b986 */ /* 0x0005e2000c101124 */
[----:B------:R-:W-:Y:S05]  /*2f10*/  @P5 BRA `(.L_x_73) ;  /* 0x00000000000c5947 */ /* 0x000fea0003800000 */
[----:B------:R-:W5:Y:S02]  /*2f20*/  LDG.E.U8 R88, desc[UR36][R94.64+0x29] ;  /* 0x000029245e587981 */ /* 0x000f64000c1e1100 */
[----:B-----5:R-:W-:-:S05]  /*2f30*/  PRMT R56, R88, 0x8880, RZ ;  /* 0x0000888058387816 */ /* 0x020fca00000000ff */
[----:B------:R-:W-:-:S07]  /*2f40*/  IMAD R89, R56, R23, RZ ;  /* 0x0000001738597224 */ /* 0x000fce00078e02ff */
.L_x_73:
[----:B------:R-:W-:Y:S05]  /*2f50*/  BSYNC B1 ;  /* 0x0000000000017941 */ /* 0x000fea0003800000 */
.L_x_72:
[----:B------:R-:W-:Y:S01]  /*2f60*/  @!P5 IMAD R77, R77, R22, R89 ;  /* 0x000000164d4dd224 */ /* 0x000fe200078e0259 */
[----:B------:R-:W-:Y:S04]  /*2f70*/  BSSY B1, `(.L_x_74) ;  /* 0x0000006000017945 */ /* 0x000fe80003800000 */
[----:B------:R0:W-:Y:S01]  /*2f80*/  @!P5 STG.E.U8 desc[UR36][R92.64+0x29], R77 ;  /* 0x0000294d5c00d986 */ /* 0x0001e2000c101124 */
[----:B------:R-:W-:Y:S05]  /*2f90*/  @P2 BRA `(.L_x_75) ;  /* 0x00000000000c2947 */ /* 0x000fea0003800000 */
[----:B------:R-:W5:Y:S02]  /*2fa0*/  LDG.E.U8 R88, desc[UR36][R98.64+0x28] ;  /* 0x0000282462587981 */ /* 0x000f64000c1e1100 */
[----:B-----5:R-:W-:-:S05]  /*2fb0*/  PRMT R56, R88, 0x8880, RZ ;  /* 0x0000888058387816 */ /* 0x020fca00000000ff */
[----:B------:R-:W-:-:S07]  /*2fc0*/  IMAD R89, R56, R23, RZ ;  /* 0x0000001738597224 */ /* 0x000fce00078e02ff */
.L_x_75:
[----:B------:R-:W-:Y:S05]  /*2fd0*/  BSYNC B1 ;  /* 0x0000000000017941 */ /* 0x000fea0003800000 */
.L_x_74:
        /* <DEDUP_REMOVED lines=11> */
.L_x_77:
[----:B------:R-:W-:Y:S05]  /*3090*/  BSYNC B1 ;  /* 0x0000000000017941 */ /* 0x000fea0003800000 */
.L_x_76:
[----:B------:R-:W-:Y:S01]  /*30a0*/  @!P4 IMAD R79, R79, R22, R89 ;  /* 0x000000164f4fc224 */ /* 0x000fe200078e0259 */
[----:B------:R-:W-:Y:S04]  /*30b0*/  BSSY B1, `(.L_x_78) ;  /* 0x0000006000017945 */ /* 0x000fe80003800000 */
[----:B------:R0:W-:Y:S01]  /*30c0*/  @!P4 STG.E.U8 desc[UR36][R6.64+0x29], R79 ;  /* 0x0000294f0600c986 */ /* 0x0001e2000c101124 */
[----:B------:R-:W-:Y:S05]  /*30d0*/  @P3 BRA `(.L_x_79) ;  /* 0x00000000000c3947 */ /* 0x000fea0003800000 */
[----:B------:R-:W5:Y:S02]  /*30e0*/  LDG.E.U8 R88, desc[UR36][R94.64+0x30] ;  /* 0x000030245e587981 */ /* 0x000f64000c1e1100 */
[----:B-----5:R-:W-:-:S05]  /*30f0*/  PRMT R56, R88, 0x8880, RZ ;  /* 0x0000888058387816 */ /* 0x020fca00000000ff */
[----:B------:R-:W-:-:S07]  /*3100*/  IMAD R89, R56, R23, RZ ;  /* 0x0000001738597224 */ /* 0x000fce00078e02ff */
.L_x_79:
[----:B------:R-:W-:Y:S05]  /*3110*/  BSYNC B1 ;  /* 0x0000000000017941 */ /* 0x000fea0003800000 */
.L_x_78:
[----:B--2---:R-:W-:Y:S01]  /*3120*/  @!P3 IMAD R57, R80, R22, R89 ;  /* 0x000000165039b224 */ /* 0x004fe200078e0259 */
[----:B------:R-:W-:Y:S04]  /*3130*/  BSSY B1, `(.L_x_80) ;  /* 0x0000006000017945 */ /* 0x000fe80003800000 */
[----:B------:R2:W-:Y:S01]  /*3140*/  @!P3 STG.E.U8 desc[UR36][R92.64+0x30], R57 ;  /* 0x000030395c00b986 */ /* 0x0005e2000c101124 */
[----:B------:R-:W-:Y:S05]  /*3150*/  @P5 BRA `(.L_x_81) ;  /* 0x00000000000c5947 */ /* 0x000fea0003800000 */
[----:B------:R-:W5:Y:S02]  /*3160*/  LDG.E.U8 R88, desc[UR36][R94.64+0x31] ;  /* 0x000031245e587981 */ /* 0x000f64000c1e1100 */
[----:B-----5:R-:W-:-:S05]  /*3170*/  PRMT R56, R88, 0x8880, RZ ;  /* 0x0000888058387816 */ /* 0x020fca00000000ff */
[----:B------:R-:W-:-:S07]  /*3180*/  IMAD R89, R56, R23, RZ ;  /* 0x0000001738597224 */ /* 0x000fce00078e02ff */
.L_x_81:
[----:B------:R-:W-:Y:S05]  /*3190*/  BSYNC B1 ;  /* 0x0000000000017941 */ /* 0x000fea0003800000 */
.L_x_80:
[----:B------:R-:W-:Y:S01]  /*31a0*/  @!P5 IMAD R81, R81, R22, R89 ;  /* 0x000000165151d224 */ /* 0x000fe200078e0259 */
[----:B------:R-:W-:Y:S04]  /*31b0*/  BSSY B1, `(.L_x_82) ;  /* 0x0000006000017945 */ /* 0x000fe80003800000 */
[----:B------:R0:W-:Y:S01]  /*31c0*/  @!P5 STG.E.U8 desc[UR36][R92.64+0x31], R81 ;  /* 0x000031515c00d986 */ /* 0x0001e2000c101124 */
[----:B------:R-:W-:Y:S05]  /*31d0*/  @P2 BRA `(.L_x_83) ;  /* 0x00000000000c2947 */ /* 0x000fea0003800000 */
[----:B------:R-:W5:Y:S02]  /*31e0*/  LDG.E.U8 R88, desc[UR36][R98.64+0x30] ;  /* 0x0000302462587981 */ /* 0x000f64000c1e1100 */
[----:B-----5:R-:W-:-:S05]  /*31f0*/  PRMT R56, R88, 0x8880, RZ ;  /* 0x0000888058387816 */ /* 0x020fca00000000ff */
[----:B------:R-:W-:-:S07]  /*3200*/  IMAD R89, R56, R23, RZ ;  /* 0x0000001738597224 */ /* 0x000fce00078e02ff */
.L_x_83:
[----:B------:R-:W-:Y:S05]  /*3210*/  BSYNC B1 ;  /* 0x0000000000017941 */ /* 0x000fea0003800000 */
.L_x_82:
[C---:B------:R-:W-:Y:S01]  /*3220*/  ISETP.LT.OR P4, PT, R3.reuse, 0x32, !P1 ;  /* 0x000000320300780c */ /* 0x040fe20004f81670 */
[----:B--2---:R-:W-:Y:S01]  /*3230*/  @!P2 IMAD R57, R82, R22, R89 ;  /* 0x000000165239a224 */ /* 0x004fe200078e0259 */
[----:B------:R-:W-:Y:S01]  /*3240*/  BSSY B1, `(.L_x_84) ;  /* 0x000000b000017945 */ /* 0x000fe20003800000 */
[----:B------:R-:W-:Y:S02]  /*3250*/  ISETP.LT.OR P3, PT, R3, 0x39, !P0 ;  /* 0x000000390300780c */ /* 0x000fe40004761670 */
[----:B------:R-:W-:Y:S01]  /*3260*/  IADD3 R103, P5, R103, 0x80, RZ ;  /* 0x0000008067677810 */ /* 0x000fe20007fbe0ff */
[----:B------:R2:W-:Y:S01]  /*3270*/  @!P2 STG.E.U8 desc[UR36][R6.64+0x30], R57 ;  /* 0x000030390600a986 */ /* 0x0005e2000c101124 */
[C---:B------:R-:W-:Y:S02]  /*3280*/  ISETP.LT.OR P2, PT, R3.reuse, 0x39, !P1 ;  /* 0x000000390300780c */ /* 0x040fe40004f41670 */
[C---:B------:R-:W-:Y:S02]  /*3290*/  ISETP.LT.OR P0, PT, R3.reuse, 0x3a, !P0 ;  /* 0x0000003a0300780c */ /* 0x040fe40004701670 */
[----:B------:R-:W-:-:S02]  /*32a0*/  ISETP.LT.OR P1, PT, R3, 0x3a, !P1 ;  /* 0x0000003a0300780c */ /* 0x000fc40004f21670 */
[----:B------:R-:W-:Y:S11]  /*32b0*/  @P4 BRA `(.L_x_85) ;  /* 0x00000000000c4947 */ /* 0x000ff60003800000 */
[----:B------:R-:W5:Y:S02]  /*32c0*/  LDG.E.U8 R88, desc[UR36][R98.64+0x31] ;  /* 0x0000312462587981 */ /* 0x000f64000c1e1100 */
[----:B-----5:R-:W-:-:S05]  /*32d0*/  PRMT R56, R88, 0x8880, RZ ;  /* 0x0000888058387816 */ /* 0x020fca00000000ff */
[----:B------:R-:W-:-:S07]  /*32e0*/  IMAD R89, R56, R23, RZ ;  /* 0x0000001738597224 */ /* 0x000fce00078e02ff */
.L_x_85:
[----:B------:R-:W-:Y:S05]  /*32f0*/  BSYNC B1 ;  /* 0x0000000000017941 */ /* 0x000fea0003800000 */
.L_x_84:
[----:B------:R-:W-:Y:S01]  /*3300*/  @!P4 IMAD R83, R83, R22, R89 ;  /* 0x000000165353c224 */ /* 0x000fe200078e0259 */
[----:B------:R-:W-:Y:S04]  /*3310*/  BSSY B1, `(.L_x_86) ;  /* 0x0000006000017945 */ /* 0x000fe80003800000 */
[----:B------:R0:W-:Y:S01]  /*3320*/  @!P4 STG.E.U8 desc[UR36][R6.64+0x31], R83 ;  /* 0x000031530600c986 */ /* 0x0001e2000c101124 */
[----:B------:R-:W-:Y:S05]  /*3330*/  @P3 BRA `(.L_x_87) ;  /* 0x00000000000c3947 */ /* 0x000fea0003800000 */
[----:B------:R-:W5:Y:S02]  /*3340*/  LDG.E.U8 R88, desc[UR36][R94.64+0x38] ;  /* 0x000038245e587981 */ /* 0x000f64000c1e1100 */
[----:B-----5:R-:W-:-:S05]  /*3350*/  PRMT R56, R88, 0x8880, RZ ;  /* 0x0000888058387816 */ /* 0x020fca00000000ff */
[----:B------:R-:W-:-:S07]  /*3360*/  IMAD R89, R56, R23, RZ ;  /* 0x0000001738597224 */ /* 0x000fce00078e02ff */
.L_x_87:
[----:B------:R-:W-:Y:S05]  /*3370*/  BSYNC B1 ;  /* 0x0000000000017941 */ /* 0x000fea0003800000 */
.L_x_86:
[----:B--2---:R-:W-:Y:S01]  /*3380*/  @!P3 IMAD R57, R84, R22, R89 ;  /* 0x000000165439b224 */ /* 0x004fe200078e0259 */
[----:B------:R-:W-:Y:S01]  /*3390*/  BSSY B1, `(.L_x_88) ;  /* 0x0000007000017945 */ /* 0x000fe20003800000 */
[----:B------:R-:W-:-:S03]  /*33a0*/  IMAD.X R5, RZ, RZ, R5, P5 ;  /* 0x000000ffff057224 */ /* 0x000fc600028e0605 */
[----:B------:R2:W-:Y:S01]  /*33b0*/  @!P3 STG.E.U8 desc[UR36][R92.64+0x38], R57 ;  /* 0x000038395c00b986 */ /* 0x0005e2000c101124 */
[----:B------:R-:W-:Y:S05]  /*33c0*/  @P0 BRA `(.L_x_89) ;  /* 0x00000000000c0947 */ /* 0x000fea0003800000 */
[----:B------:R-:W5:Y:S02]  /*33d0*/  LDG.E.U8 R88, desc[UR36][R94.64+0x39] ;  /* 0x000039245e587981 */ /* 0x000f64000c1e1100 */
[----:B-----5:R-:W-:-:S05]  /*33e0*/  PRMT R4, R88, 0x8880, RZ ;  /* 0x0000888058047816 */ /* 0x020fca00000000ff */
[----:B------:R-:W-:-:S07]  /*33f0*/  IMAD R89, R4, R23, RZ ;  /* 0x0000001704597224 */ /* 0x000fce00078e02ff */
.L_x_89:
[----:B------:R-:W-:Y:S05]  /*3400*/  BSYNC B1 ;  /* 0x0000000000017941 */ /* 0x000fea0003800000 */
.L_x_88:
[----:B------:R-:W-:Y:S01]  /*3410*/  @!P0 IMAD R85, R85, R22, R89 ;  /* 0x0000001655558224 */ /* 0x000fe200078e0259 */
[----:B------:R-:W-:Y:S01]  /*3420*/  BSSY B1, `(.L_x_90) ;  /* 0x0000007000017945 */ /* 0x000fe20003800000 */
[----:B------:R-:W-:-:S03]  /*3430*/  IMAD R56, R5, R90, RZ ;  /* 0x0000005a05387224 */ /* 0x000fc600078e02ff */
[----:B------:R0:W-:Y:S01]  /*3440*/  @!P0 STG.E.U8 desc[UR36][R92.64+0x39], R85 ;  /* 0x000039555c008986 */ /* 0x0001e2000c101124 */
[----:B------:R-:W-:Y:S05]  /*3450*/  @P2 BRA `(.L_x_91) ;  /* 0x00000000000c2947 */ /* 0x000fea0003800000 */
[----:B------:R-:W5:Y:S02]  /*3460*/  LDG.E.U8 R88, desc[UR36][R98.64+0x38] ;  /* 0x0000382462587981 */ /* 0x000f64000c1e1100 */
[----:B-----5:R-:W-:-:S05]  /*3470*/  PRMT R4, R88, 0x8880, RZ ;  /* 0x0000888058047816 */ /* 0x020fca00000000ff */
[----:B------:R-:W-:-:S07]  /*3480*/  IMAD R89, R4, R23, RZ ;  /* 0x0000001704597224 */ /* 0x000fce00078e02ff */
.L_x_91:
[----:B------:R-:W-:Y:S05]  /*3490*/  BSYNC B1 ;  /* 0x0000000000017941 */ /* 0x000fea0003800000 */
.L_x_90:
[----:B------:R-:W-:Y:S01]  /*34a0*/  @!P2 IMAD R5, R86, R22, R89 ;  /* 0x000000165605a224 */ /* 0x000fe200078e0259 */
[----:B------:R-:W-:Y:S01]  /*34b0*/  BSSY B1, `(.L_x_92) ;  /* 0x0000009000017945 */ /* 0x000fe20003800000 */
[C---:B--2---:R-:W-:Y:S02]  /*34c0*/  IMAD R57, R103.reuse, R91, R56 ;  /* 0x0000005b67397224 */ /* 0x044fe400078e0238 */
[CC--:B------:R-:W-:Y:S01]  /*34d0*/  IMAD.WIDE.U32 R96, R103.reuse, R90.reuse, R96 ;  /* 0x0000005a67607225 */ /* 0x0c0fe200078e0060 */
[----:B------:R2:W-:Y:S03]  /*34e0*/  @!P2 STG.E.U8 desc[UR36][R6.64+0x38], R5 ;  /* 0x000038050600a986 */ /* 0x0005e6000c101124 */
[----:B------:R-:W-:Y:S01]  /*34f0*/  IMAD.WIDE.U32 R90, R103, R90, R20 ;  /* 0x0000005a675a7225 */ /* 0x000fe200078e0014 */
[----:B------:R-:W-:Y:S06]  /*3500*/  @P1 BRA `(.L_x_93) ;  /* 0x00000000000c1947 */ /* 0x000fec0003800000 */
[----:B------:R-:W5:Y:S02]  /*3510*/  LDG.E.U8 R88, desc[UR36][R98.64+0x39] ;  /* 0x0000392462587981 */ /* 0x000f64000c1e1100 */
[----:B-----5:R-:W-:-:S05]  /*3520*/  PRMT R4, R88, 0x8880, RZ ;  /* 0x0000888058047816 */ /* 0x020fca00000000ff */
[----:B------:R-:W-:-:S07]  /*3530*/  IMAD R89, R4, R23, RZ ;  /* 0x0000001704597224 */ /* 0x000fce00078e02ff */
.L_x_93:
[----:B------:R-:W-:Y:S05]  /*3540*/  BSYNC B1 ;  /* 0x0000000000017941 */ /* 0x000fea0003800000 */
.L_x_92:
[----:B------:R-:W-:Y:S01]  /*3550*/  @!P1 IMAD R87, R87, R22, R89 ;  /* 0x0000001657579224 */ /* 0x000fe200078e0259 */
[----:B------:R-:W-:Y:S01]  /*3560*/  ISETP.GE.AND P2, PT, R100, 0x81, PT ;  /* 0x000000816400780c */ /* 0x000fe20003f46270 */
[----:B------:R-:W-:Y:S01]  /*3570*/  BSSY B1, `(.L_x_94) ;  /* 0x000000c000017945 */ /* 0x000fe20003800000 */
[----:B------:R-:W-:Y:S02]  /*3580*/  IADD3 R4, P5, R90, R12, RZ ;  /* 0x0000000c5a047210 */ /* 0x000fe40007fbe0ff */
[----:B------:R0:W-:Y:S01]  /*3590*/  @!P1 STG.E.U8 desc[UR36][R6.64+0x39], R87 ;  /* 0x0000395706009986 */ /* 0x0001e2000c101124 */
[----:B------:R-:W-:Y:S02]  /*35a0*/  ISETP.LT.OR P1, PT, R3, 0x1, !P2 ;  /* 0x000000010300780c */ /* 0x000fe40005721670 */
[----:B--2---:R-:W-:Y:S02]  /*35b0*/  IADD3.X R5, R13, R91, R57, P5, !PT ;  /* 0x0000005b0d057210 */ /* 0x004fe40002ffe439 */
[----:B------:R-:W-:-:S02]  /*35c0*/  ISETP.GE.AND P0, PT, R100, 0x89, PT ;  /* 0x000000896400780c */ /* 0x000fc40003f06270 */
[----:B------:R-:W-:Y:S02]  /*35d0*/  IADD3 R12, P4, P3, R14, R12, R96 ;  /* 0x0000000c0e0c7210 */ /* 0x000fe40007b9e060 */
[----:B------:R-:W-:-:S05]  /*35e0*/  ISETP.LT.OR P5, PT, R3, 0x2, !P2 ;  /* 0x000000020300780c */ /* 0x000fca00057a1670 */
[----:B0-----:R-:W-:Y:S08]  /*35f0*/  @P1 BRA `(.L_x_95) ;  /* 0x00000000000c1947 */ /* 0x001ff00003800000 */
[----:B------:R-:W3:Y:S02]  /*3600*/  LDG.E.U8 R88, desc[UR36][R4.64] ;  /* 0x0000002404587981 */ /* 0x000ee4000c1e1100 */
[----:B---3--:R-:W-:-:S05]  /*3610*/  PRMT R6, R88, 0x8880, RZ ;  /* 0x0000888058067816 */ /* 0x008fca00000000ff */
[----:B------:R-:W-:-:S07]  /*3620*/  IMAD R89, R6, R23, RZ ;  /* 0x0000001706597224 */ /* 0x000fce00078e02ff */
.L_x_95:
[----:B------:R-:W-:Y:S05]  /*3630*/  BSYNC B1 ;  /* 0x0000000000017941 */ /* 0x000fea0003800000 */
.L_x_94:
[----:B---3--:R-:W-:Y:S01]  /*3640*/  @!P1 IMAD R7, R24, R22, R89 ;  /* 0x0000001618079224 */ /* 0x008fe200078e0259 */
[----:B------:R-:W-:Y:S01]  /*3650*/  BSSY B1, `(.L_x_96) ;  /* 0x0000007000017945 */ /* 0x000fe20003800000 */
[----:B------:R-:W-:-:S03]  /*3660*/  IMAD.IADD R96, R57, 0x1, R97 ;  /* 0x0000000139607824 */ /* 0x000fc600078e0261 */
[----:B------:R0:W-:Y:S01]  /*3670*/  @!P1 STG.E.U8 desc[UR36][R8.64], R7 ;  /* 0x0000000708009986 */ /* 0x0001e2000c101124 */
[----:B------:R-:W-:Y:S05]  /*3680*/  @P5 BRA `(.L_x_97) ;  /* 0x00000000000c5947 */ /* 0x000fea0003800000 */
[----:B------:R-:W2:Y:S02]  /*3690*/  LDG.E.U8 R88, desc[UR36][R4.64+0x1] ;  /* 0x0000012404587981 */ /* 0x000ea4000c1e1100 */
[----:B--2---:R-:W-:-:S05]  /*36a0*/  PRMT R6, R88, 0x8880, RZ ;  /* 0x0000888058067816 */ /* 0x004fca00000000ff */
[----:B------:R-:W-:-:S07]  /*36b0*/  IMAD R89, R6, R23, RZ ;  /* 0x0000001706597224 */ /* 0x000fce00078e02ff */
.L_x_97:
[----:B------:R-:W-:Y:S05]  /*36c0*/  BSYNC B1 ;  /* 0x0000000000017941 */ /* 0x000fea0003800000 */
.L_x_96:
[----:B------:R-:W-:Y:S01]  /*36d0*/  ISETP.LT.OR P1, PT, R3, 0x1, !P0 ;  /* 0x000000010300780c */ /* 0x000fe20004721670 */
[----:B------:R-:W-:Y:S01]  /*36e0*/  @!P5 IMAD R25, R25, R22, R89 ;  /* 0x000000161919d224 */ /* 0x000fe200078e0259 */
[----:B------:R-:W-:Y:S01]  /*36f0*/  BSSY B1, `(.L_x_98) ;  /* 0x000000a000017945 */ /* 0x000fe20003800000 */
[----:B------:R-:W-:Y:S02]  /*3700*/  IADD3.X R13, R21, R13, R96, P4, P3 ;  /* 0x0000000d150d7210 */ /* 0x000fe400027e6460 */
[C---:B------:R-:W-:Y:S01]  /*3710*/  ISETP.LT.OR P4, PT, R3.reuse, 0x2, !P0 ;  /* 0x000000020300780c */ /* 0x040fe20004781670 */
[----:B------:R2:W-:Y:S01]  /*3720*/  @!P5 STG.E.U8 desc[UR36][R8.64+0x1], R25 ;  /* 0x000001190800d986 */ /* 0x0005e2000c101124 */
[C---:B------:R-:W-:Y:S02]  /*3730*/  ISETP.LT.OR P5, PT, R3.reuse, 0x9, !P2 ;  /* 0x000000090300780c */ /* 0x040fe400057a1670 */
[----:B------:R-:W-:-:S04]  /*3740*/  ISETP.LT.OR P3, PT, R3, 0xa, !P2 ;  /* 0x0000000a0300780c */ /* 0x000fc80005761670 */
[----:B------:R-:W-:Y:S09]  /*3750*/  @P1 BRA `(.L_x_99) ;  /* 0x00000000000c1947 */ /* 0x000ff20003800000 */
[----:B------:R-:W3:Y:S02]  /*3760*/  LDG.E.U8 R88, desc[UR36][R12.64] ;  /* 0x000000240c587981 */ /* 0x000ee4000c1e1100 */
[----:B---3--:R-:W-:-:S05]  /*3770*/  PRMT R6, R88, 0x8880, RZ ;  /* 0x0000888058067816 */ /* 0x008fca00000000ff */
[----:B------:R-:W-:-:S07]  /*3780*/  IMAD R89, R6, R23, RZ ;  /* 0x0000001706597224 */ /* 0x000fce00078e02ff */
.L_x_99:
[----:B------:R-:W-:Y:S05]  /*3790*/  BSYNC B1 ;  /* 0x0000000000017941 */ /* 0x000fea0003800000 */
.L_x_98:
[----:B0-----:R-:W-:Y:S01]  /*37a0*/  @!P1 IMAD R7, R26, R22, R89 ;  /* 0x000000161a079224 */ /* 0x001fe200078e0259 */
[----:B------:R-:W-:Y:S04]  /*37b0*/  BSSY B1, `(.L_x_100) ;  /* 0x0000006000017945 */ /* 0x000fe80003800000 */
[----:B------:R0:W-:Y:S01]  /*37c0*/  @!P1 STG.E.U8 desc[UR36][R10.64], R7 ;  /* 0x000000070a009986 */ /* 0x0001e2000c101124 */
[----:B------:R-:W-:Y:S05]  /*37d0*/  @P4 BRA `(.L_x_101) ;  /* 0x00000000000c4947 */ /* 0x000fea0003800000 */
[----:B------:R-:W3:Y:S02]  /*37e0*/  LDG.E.U8 R88, desc[UR36][R12.64+0x1] ;  /* 0x000001240c587981 */ /* 0x000ee4000c1e1100 */
[----:B---3--:R-:W-:-:S05]  /*37f0*/  PRMT R6, R88, 0x8880, RZ ;  /* 0x0000888058067816 */ /* 0x008fca00000000ff */
[----:B------:R-:W-:-:S07]  /*3800*/  IMAD R89, R6, R23, RZ ;  /* 0x0000001706597224 */ /* 0x000fce00078e02ff */
.L_x_101:
[----:B------:R-:W-:Y:S05]  /*3810*/  BSYNC B1 ;  /* 0x0000000000017941 */ /* 0x000fea0003800000 */
.L_x_100:
[----:B------:R-:W-:Y:S01]  /*3820*/  @!P4 IMAD R27, R27, R22, R89 ;  /* 0x000000161b1bc224 */ /* 0x000fe200078e0259 */
[----:B------:R-:W-:Y:S04]  /*3830*/  BSSY B1, `(.L_x_102) ;  /* 0x0000006000017945 */ /* 0x000fe80003800000 */
[----:B------:R3:W-:Y:S01]  /*3840*/  @!P4 STG.E.U8 desc[UR36][R10.64+0x1], R27 ;  /* 0x0000011b0a00c986 */ /* 0x0007e2000c101124 */
[----:B------:R-:W-:Y:S05]  /*3850*/  @P5 BRA `(.L_x_103) ;  /* 0x00000000000c5947 */ /* 0x000fea0003800000 */
[----:B------:R-:W5:Y:S02]  /*3860*/  LDG.E.U8 R88, desc[UR36][R4.64+0x8] ;  /* 0x0000082404587981 */ /* 0x000f64000c1e1100 */
[----:B-----5:R-:W-:-:S05]  /*3870*/  PRMT R6, R88, 0x8880, RZ ;  /* 0x0000888058067816 */ /* 0x020fca00000000ff */
[----:B------:R-:W-:-:S07]  /*3880*/  IMAD R89, R6, R23, RZ ;  /* 0x0000001706597224 */ /* 0x000fce00078e02ff */
.L_x_103:
[----:B------:R-:W-:Y:S05]  /*3890*/  BSYNC B1 ;  /* 0x0000000000017941 */ /* 0x000fea0003800000 */
.L_x_102:
[----:B0-----:R-:W-:Y:S01]  /*38a0*/  @!P5 IMAD R7, R28, R22, R89 ;  /* 0x000000161c07d224 */ /* 0x001fe200078e0259 */
[----:B------:R-:W-:Y:S04]  /*38b0*/  BSSY B1, `(.L_x_104) ;  /* 0x0000006000017945 */ /* 0x000fe80003800000 */
[----:B------:R0:W-:Y:S01]  /*38c0*/  @!P5 STG.E.U8 desc[UR36][R8.64+0x8], R7 ;  /* 0x000008070800d986 */ /* 0x0001e2000c101124 */
[----:B------:R-:W-:Y:S05]  /*38d0*/  @P3 BRA `(.L_x_105) ;  /* 0x00000000000c3947 */ /* 0x000fea0003800000 */
[----:B------:R-:W5:Y:S02]  /*38e0*/  LDG.E.U8 R88, desc[UR36][R4.64+0x9] ;  /* 0x0000092404587981 */ /* 0x000f64000c1e1100 */
[----:B-----5:R-:W-:-:S05]  /*38f0*/  PRMT R6, R88, 0x8880, RZ ;  /* 0x0000888058067816 */ /* 0x020fca00000000ff */
[----:B------:R-:W-:-:S07]  /*3900*/  IMAD R89, R6, R23, RZ ;  /* 0x0000001706597224 */ /* 0x000fce00078e02ff */
.L_x_105:
[----:B------:R-:W-:Y:S05]  /*3910*/  BSYNC B1 ;  /* 0x0000000000017941 */ /* 0x000fea0003800000 */
.L_x_104:
[----:B------:R-:W-:Y:S01]  /*3920*/  ISETP.LT.OR P5, PT, R3, 0x9, !P0 ;  /* 0x000000090300780c */ /* 0x000fe200047a1670 */
[----:B------:R-:W-:Y:S01]  /*3930*/  @!P3 IMAD R29, R29, R22, R89 ;  /* 0x000000161d1db224 */ /* 0x000fe200078e0259 */
        /* <DEDUP_REMOVED lines=9> */
.L_x_107:
[----:B------:R-:W-:Y:S05]  /*39d0*/  BSYNC B1 ;  /* 0x0000000000017941 */ /* 0x000fea0003800000 */
.L_x_106:
[----:B0-----:R-:W-:Y:S01]  /*39e0*/  @!P5 IMAD R7, R30, R22, R89 ;  /* 0x000000161e07d224 */ /* 0x001fe200078e0259 */
[----:B------:R-:W-:Y:S04]  /*39f0*/  BSSY B1, `(.L_x_108) ;  /* 0x0000006000017945 */ /* 0x000fe80003800000 */
[----:B------:R0:W-:Y:S01]  /*3a00*/  @!P5 STG.E.U8 desc[UR36][R10.64+0x8], R7 ;  /* 0x000008070a00d986 */ /* 0x0001e2000c101124 */
[----:B------:R-:W-:Y:S05]  /*3a10*/  @P4 BRA `(.L_x_109) ;  /* 0x00000000000c4947 */ /* 0x000fea0003800000 */
[----:B------:R-:W5:Y:S02]  /*3a20*/  LDG.E.U8 R88, desc[UR36][R12.64+0x9] ;  /* 0x000009240c587981 */ /* 0x000f64000c1e1100 */
[----:B-----5:R-:W-:-:S05]  /*3a30*/  PRMT R6, R88, 0x8880, RZ ;  /* 0x0000888058067816 */ /* 0x020fca00000000ff */
[----:B------:R-:W-:-:S07]  /*3a40*/  IMAD R89, R6, R23, RZ ;  /* 0x0000001706597224 */ /* 0x000fce00078e02ff */
.L_x_109:
[----:B------:R-:W-:Y:S05]  /*3a50*/  BSYNC B1 ;  /* 0x0000000000017941 */ /* 0x000fea0003800000 */
.L_x_108:
[----:B------:R-:W-:Y:S01]  /*3a60*/  @!P4 IMAD R31, R31, R22, R89 ;  /* 0x000000161f1fc224 */ /* 0x000fe200078e0259 */
[----:B------:R-:W-:Y:S04]  /*3a70*/  BSSY B1, `(.L_x_110) ;  /* 0x0000006000017945 */ /* 0x000fe80003800000 */
[----:B------:R0:W-:Y:S01]  /*3a80*/  @!P4 STG.E.U8 desc[UR36][R10.64+0x9], R31 ;  /* 0x0000091f0a00c986 */ /* 0x0001e2000c101124 */
[----:B------:R-:W-:Y:S05]  /*3a90*/  @P3 BRA `(.L_x_111) ;  /* 0x00000000000c3947 */ /* 0x000fea0003800000 */
[----:B------:R-:W5:Y:S02]  /*3aa0*/  LDG.E.U8 R88, desc[UR36][R4.64+0x10] ;  /* 0x0000102404587981 */ /* 0x000f64000c1e1100 */
[----:B-----5:R-:W-:-:S05]  /*3ab0*/  PRMT R6, R88, 0x8880, RZ ;  /* 0x0000888058067816 */ /* 0x020fca00000000ff */
[----:B------:R-:W-:-:S07]  /*3ac0*/  IMAD R89, R6, R23, RZ ;  /* 0x0000001706597224 */ /* 0x000fce00078e02ff */
.L_x_111:
[----:B------:R-:W-:Y:S05]  /*3ad0*/  BSYNC B1 ;  /* 0x0000000000017941 */ /* 0x000fea0003800000 */
.L_x_110:
[----:B0-----:R-:W-:Y:S01]  /*3ae0*/  @!P3 IMAD R7, R32, R22, R89 ;  /* 0x000000162007b224 */ /* 0x001fe200078e0259 */
[----:B------:R-:W-:Y:S04]  /*3af0*/  BSSY B1, `(.L_x_112) ;  /* 0x0000006000017945 */ /* 0x000fe80003800000 */
[----:B------:R0:W-:Y:S01]  /*3b00*/  @!P3 STG.E.U8 desc[UR36][R8.64+0x10], R7 ;  /* 0x000010070800b986 */ /* 0x0001e2000c101124 */
[----:B------:R-:W-:Y:S05]  /*3b10*/  @P1 BRA `(.L_x_113) ;  /* 0x00000000000c1947 */ /* 0x000fea0003800000 */
[----:B------:R-:W5:Y:S02]  /*3b20*/  LDG.E.U8 R88, desc[UR36][R4.64+0x11] ;  /* 0x0000112404587981 */ /* 0x000f64000c1e1100 */
[----:B-----5:R-:W-:-:S05]  /*3b30*/  PRMT R6, R88, 0x8880, RZ ;  /* 0x0000888058067816 */ /* 0x020fca00000000ff */
[----:B------:R-:W-:-:S07]  /*3b40*/  IMAD R89, R6, R23, RZ ;  /* 0x0000001706597224 */ /* 0x000fce00078e02ff */
.L_x_113:
[----:B------:R-:W-:Y:S05]  /*3b50*/  BSYNC B1 ;  /* 0x0000000000017941 */ /* 0x000fea0003800000 */
.L_x_112:
        /* <DEDUP_REMOVED lines=11> */
.L_x_115:
[----:B------:R-:W-:Y:S05]  /*3c10*/  BSYNC B1 ;  /* 0x0000000000017941 */ /* 0x000fea0003800000 */
.L_x_114:
[----:B0-----:R-:W-:Y:S01]  /*3c20*/  @!P4 IMAD R7, R34, R22, R89 ;  /* 0x000000162207c224 */ /* 0x001fe200078e0259 */
[----:B------:R-:W-:Y:S04]  /*3c30*/  BSSY B1, `(.L_x_116) ;  /* 0x0000006000017945 */ /* 0x000fe80003800000 */
[----:B------:R0:W-:Y:S01]  /*3c40*/  @!P4 STG.E.U8 desc[UR36][R10.64+0x10], R7 ;  /* 0x000010070a00c986 */ /* 0x0001e2000c101124 */
[----:B------:R-:W-:Y:S05]  /*3c50*/  @P3 BRA `(.L_x_117) ;  /* 0x00000000000c3947 */ /* 0x000fea0003800000 */
[----:B------:R-:W5:Y:S02]  /*3c60*/  LDG.E.U8 R88, desc[UR36][R12.64+0x11] ;  /* 0x000011240c587981 */ /* 0x000f64000c1e1100 */
[----:B-----5:R-:W-:-:S05]  /*3c70*/  PRMT R6, R88, 0x8880, RZ ;  /* 0x0000888058067816 */ /* 0x020fca00000000ff */
[----:B------:R-:W-:-:S07]  /*3c80*/  IMAD R89, R6, R23, RZ ;  /* 0x0000001706597224 */ /* 0x000fce00078e02ff */
.L_x_117:
[----:B------:R-:W-:Y:S05]  /*3c90*/  BSYNC B1 ;  /* 0x0000000000017941 */ /* 0x000fea0003800000 */
.L_x_116:
[----:B------:R-:W-:Y:S01]  /*3ca0*/  @!P3 IMAD R35, R35, R22, R89 ;  /* 0x000000162323b224 */ /* 0x000fe200078e0259 */
[----:B------:R-:W-:Y:S04]  /*3cb0*/  BSSY B1, `(.L_x_118) ;  /* 0x0000006000017945 */ /* 0x000fe80003800000 */
[----:B------:R0:W-:Y:S01]  /*3cc0*/  @!P3 STG.E.U8 desc[UR36][R10.64+0x11], R35 ;  /* 0x000011230a00b986 */ /* 0x0001e2000c101124 */
[----:B------:R-:W-:Y:S05]  /*3cd0*/  @P5 BRA `(.L_x_119) ;  /* 0x00000000000c5947 */ /* 0x000fea0003800000 */
[----:B------:R-:W5:Y:S02]  /*3ce0*/  LDG.E.U8 R88, desc[UR36][R4.64+0x18] ;  /* 0x0000182404587981 */ /* 0x000f64000c1e1100 */
[----:B-----5:R-:W-:-:S05]  /*3cf0*/  PRMT R6, R88, 0x8880, RZ ;  /* 0x0000888058067816 */ /* 0x020fca00000000ff */
[----:B------:R-:W-:-:S07]  /*3d00*/  IMAD R89, R6, R23, RZ ;  /* 0x0000001706597224 */ /* 0x000fce00078e02ff */
.L_x_119:
[----:B------:R-:W-:Y:S05]  /*3d10*/  BSYNC B1 ;  /* 0x0000000000017941 */ /* 0x000fea0003800000 */
.L_x_118:
[----:B0-----:R-:W-:Y:S01]  /*3d20*/  @!P5 IMAD R7, R36, R22, R89 ;  /* 0x000000162407d224 */ /* 0x001fe200078e0259 */
[----:B------:R-:W-:Y:S04]  /*3d30*/  BSSY B1, `(.L_x_120) ;  /* 0x0000006000017945 */ /* 0x000fe80003800000 */
[----:B------:R0:W-:Y:S01]  /*3d40*/  @!P5 STG.E.U8 desc[UR36][R8.64+0x18], R7 ;  /* 0x000018070800d986 */ /* 0x0001e2000c101124 */
[----:B------:R-:W-:Y:S05]  /*3d50*/  @P1 BRA `(.L_x_121) ;  /* 0x00000000000c1947 */ /* 0x000fea0003800000 */
[----:B------:R-:W5:Y:S02]  /*3d60*/  LDG.E.U8 R88, desc[UR36][R4.64+0x19] ;  /* 0x0000192404587981 */ /* 0x000f64000c1e1100 */
[----:B-----5:R-:W-:-:S05]  /*3d70*/  PRMT R6, R88, 0x8880, RZ ;  /* 0x0000888058067816 */ /* 0x020fca00000000ff */
[----:B------:R-:W-:-:S07]  /*3d80*/  IMAD R89, R6, R23, RZ ;  /* 0x0000001706597224 */ /* 0x000fce00078e02ff */
.L_x_121:
[----:B------:R-:W-:Y:S05]  /*3d90*/  BSYNC B1 ;  /* 0x0000000000017941 */ /* 0x000fea0003800000 */
.L_x_120:
        /* <DEDUP_REMOVED lines=11> */
.L_x_123:
[----:B------:R-:W-:Y:S05]  /*3e50*/  BSYNC B1 ;  /* 0x0000000000017941 */ /* 0x000fea0003800000 */
.L_x_122:
[----:B0-----:R-:W-:Y:S01]  /*3e60*/  @!P4 IMAD R7, R38, R22, R89 ;  /* 0x000000162607c224 */ /* 0x001fe200078e0259 */
[----:B------:R-:W-:Y:S04]  /*3e70*/  BSSY B1, `(.L_x_124) ;  /* 0x0000006000017945 */ /* 0x000fe80003800000 */
[----:B------:R0:W-:Y:S01]  /*3e80*/  @!P4 STG.E.U8 desc[UR36][R10.64+0x18], R7 ;  /* 0x000018070a00c986 */ /* 0x0001e2000c101124 */
[----:B------:R-:W-:Y:S05]  /*3e90*/  @P3 BRA `(.L_x_125) ;  /* 0x00000000000c3947 */ /* 0x000fea0003800000 */
[----:B------:R-:W5:Y:S02]  /*3ea0*/  LDG.E.U8 R88, desc[UR36][R12.64+0x19] ;  /* 0x000019240c587981 */ /* 0x000f64000c1e1100 */
[----:B-----5:R-:W-:-:S05]  /*3eb0*/  PRMT R6, R88, 0x8880, RZ ;  /* 0x0000888058067816 */ /* 0x020fca00000000ff */
[----:B------:R-:W-:-:S07]  /*3ec0*/  IMAD R89, R6, R23, RZ ;  /* 0x0000001706597224 */ /* 0x000fce00078e02ff */
.L_x_125:
[----:B------:R-:W-:Y:S05]  /*3ed0*/  BSYNC B1 ;  /* 0x0000000000017941 */ /* 0x000fea0003800000 */
.L_x_124:
[----:B------:R-:W-:Y:S01]  /*3ee0*/  @!P3 IMAD R39, R39, R22, R89 ;  /* 0x000000162727b224 */ /* 0x000fe200078e0259 */
[----:B------:R-:W-:Y:S04]  /*3ef0*/  BSSY B1, `(.L_x_126) ;  /* 0x0000006000017945 */ /* 0x000fe80003800000 */
[----:B------:R0:W-:Y:S01]  /*3f00*/  @!P3 STG.E.U8 desc[UR36][R10.64+0x19], R39 ;  /* 0x000019270a00b986 */ /* 0x0001e2000c101124 */
[----:B------:R-:W-:Y:S05]  /*3f10*/  @P5 BRA `(.L_x_127) ;  /* 0x00000000000c5947 */ /* 0x000fea0003800000 */
[----:B------:R-:W5:Y:S02]  /*3f20*/  LDG.E.U8 R88, desc[UR36][R4.64+0x20] ;  /* 0x0000202404587981 */ /* 0x000f64000c1e1100 */
[----:B-----5:R-:W-:-:S05]  /*3f30*/  PRMT R6, R88, 0x8880, RZ ;  /* 0x0000888058067816 */ /* 0x020fca00000000ff */
[----:B------:R-:W-:-:S07]  /*3f40*/  IMAD R89, R6, R23, RZ ;  /* 0x0000001706597224 */ /* 0x000fce00078e02ff */
.L_x_127:
[----:B------:R-:W-:Y:S05]  /*3f50*/  BSYNC B1 ;  /* 0x0000000000017941 */ /* 0x000fea0003800000 */
.L_x_126:
[----:B0-----:R-:W-:Y:S01]  /*3f60*/  @!P5 IMAD R7, R40, R22, R89 ;  /* 0x000000162807d224 */ /* 0x001fe200078e0259 */
[----:B------:R-:W-:Y:S04]  /*3f70*/  BSSY B1, `(.L_x_128) ;  /* 0x0000006000017945 */ /* 0x000fe80003800000 */
[----:B------:R0:W-:Y:S01]  /*3f80*/  @!P5 STG.E.U8 desc[UR36][R8.64+0x20], R7 ;  /* 0x000020070800d986 */ /* 0x0001e2000c101124 */
[----:B------:R-:W-:Y:S05]  /*3f90*/  @P1 BRA `(.L_x_129) ;  /* 0x00000000000c1947 */ /* 0x000fea0003800000 */
[----:B------:R-:W5:Y:S02]  /*3fa0*/  LDG.E.U8 R88, desc[UR36][R4.64+0x21] ;  /* 0x0000212404587981 */ /* 0x000f64000c1e1100 */
[----:B-----5:R-:W-:-:S05]  /*3fb0*/  PRMT R6, R88, 0x8880, RZ ;  /* 0x0000888058067816 */ /* 0x020fca00000000ff */
[----:B------:R-:W-:-:S07]  /*3fc0*/  IMAD R89, R6, R23, RZ ;  /* 0x0000001706597224 */ /* 0x000fce00078e02ff */
.L_x_129:
[----:B------:R-:W-:Y:S05]  /*3fd0*/  BSYNC B1 ;  /* 0x0000000000017941 */ /* 0x000fea0003800000 */
.L_x_128:
        /* <DEDUP_REMOVED lines=11> */
.L_x_131:
[----:B------:R-:W-:Y:S05]  /*4090*/  BSYNC B1 ;  /* 0x0000000000017941 */ /* 0x000fea0003800000 */
.L_x_130:
[----:B0-----:R-:W-:Y:S01]  /*40a0*/  @!P4 IMAD R7, R42, R22, R89 ;  /* 0x000000162a07c224 */ /* 0x001fe200078e0259 */
[----:B------:R-:W-:Y:S04]  /*40b0*/  BSSY B1, `(.L_x_132) ;  /* 0x0000006000017945 */ /* 0x000fe80003800000 */
[----:B------:R0:W-:Y:S01]  /*40c0*/  @!P4 STG.E.U8 desc[UR36][R10.64+0x20], R7 ;  /* 0x000020070a00c986 */ /* 0x0001e2000c101124 */
[----:B------:R-:W-:Y:S05]  /*40d0*/  @P3 BRA `(.L_x_133) ;  /* 0x00000000000c3947 */ /* 0x000fea0003800000 */
[----:B------:R-:W5:Y:S02]  /*40e0*/  LDG.E.U8 R88, desc[UR36][R12.64+0x21] ;  /* 0x000021240c587981 */ /* 0x000f64000c1e1100 */
[----:B-----5:R-:W-:-:S05]  /*40f0*/  PRMT R6, R88, 0x8880, RZ ;  /* 0x0000888058067816 */ /* 0x020fca00000000ff */
[----:B------:R-:W-:-:S07]  /*4100*/  IMAD R89, R6, R23, RZ ;  /* 0x0000001706597224 */ /* 0x000fce00078e02ff */
.L_x_133:
[----:B------:R-:W-:Y:S05]  /*4110*/  BSYNC B1 ;  /* 0x0000000000017941 */ /* 0x000fea0003800000 */
.L_x_132:
[----:B------:R-:W-:Y:S01]  /*4120*/  @!P3 IMAD R43, R43, R22, R89 ;  /* 0x000000162b2bb224 */ /* 0x000fe200078e0259 */
[----:B------:R-:W-:Y:S04]  /*4130*/  BSSY B1, `(.L_x_134) ;  /* 0x0000006000017945 */ /* 0x000fe80003800000 */
[----:B------:R0:W-:Y:S01]  /*4140*/  @!P3 STG.E.U8 desc[UR36][R10.64+0x21], R43 ;  /* 0x0000212b0a00b986 */ /* 0x0001e2000c101124 */
[----:B------:R-:W-:Y:S05]  /*4150*/  @P5 BRA `(.L_x_135) ;  /* 0x00000000000c5947 */ /* 0x000fea0003800000 */
[----:B------:R-:W5:Y:S02]  /*4160*/  LDG.E.U8 R88, desc[UR36][R4.64+0x28] ;  /* 0x0000282404587981 */ /* 0x000f64000c1e1100 */
[----:B-----5:R-:W-:-:S05]  /*4170*/  PRMT R6, R88, 0x8880, RZ ;  /* 0x0000888058067816 */ /* 0x020fca00000000ff */
[----:B------:R-:W-:-:S07]  /*4180*/  IMAD R89, R6, R23, RZ ;  /* 0x0000001706597224 */ /* 0x000fce00078e02ff */
.L_x_135:
[----:B------:R-:W-:Y:S05]  /*4190*/  BSYNC B1 ;  /* 0x0000000000017941 */ /* 0x000fea0003800000 */
.L_x_134:
[----:B0-----:R-:W-:Y:S01]  /*41a0*/  @!P5 IMAD R7, R44, R22, R89 ;  /* 0x000000162c07d224 */ /* 0x001fe200078e0259 */
[----:B------:R-:W-:Y:S04]  /*41b0*/  BSSY B1, `(.L_x_136) ;  /* 0x0000006000017945 */ /* 0x000fe80003800000 */
[----:B------:R0:W-:Y:S01]  /*41c0*/  @!P5 STG.E.U8 desc[UR36][R8.64+0x28], R7 ;  /* 0x000028070800d986 */ /* 0x0001e2000c101124 */
[----:B------:R-:W-:Y:S05]  /*41d0*/  @P1 BRA `(.L_x_137) ;  /* 0x00000000000c1947 */ /* 0x000fea0003800000 */
[----:B------:R-:W5:Y:S02]  /*41e0*/  LDG.E.U8 R88, desc[UR36][R4.64+0x29] ;  /* 0x0000292404587981 */ /* 0x000f64000c1e1100 */
[----:B-----5:R-:W-:-:S05]  /*41f0*/  PRMT R6, R88, 0x8880, RZ ;  /* 0x0000888058067816 */ /* 0x020fca00000000ff */
[----:B------:R-:W-:-:S07]  /*4200*/  IMAD R89, R6, R23, RZ ;  /* 0x0000001706597224 */ /* 0x000fce00078e02ff */
.L_x_137:
[----:B------:R-:W-:Y:S05]  /*4210*/  BSYNC B1 ;  /* 0x0000000000017941 */ /* 0x000fea0003800000 */
.L_x_136:
        /* <DEDUP_REMOVED lines=11> */
.L_x_139:
[----:B------:R-:W-:Y:S05]  /*42d0*/  BSYNC B1 ;  /* 0x0000000000017941 */ /* 0x000fea0003800000 */
.L_x_138:
[----:B0-----:R-:W-:Y:S01]  /*42e0*/  @!P4 IMAD R7, R46, R22, R89 ;  /* 0x000000162e07c224 */ /* 0x001fe200078e0259 */
[----:B------:R-:W-:Y:S04]  /*42f0*/  BSSY B1, `(.L_x_140) ;  /* 0x0000006000017945 */ /* 0x000fe80003800000 */
[----:B------:R0:W-:Y:S01]  /*4300*/  @!P4 STG.E.U8 desc[UR36][R10.64+0x28], R7 ;  /* 0x000028070a00c986 */ /* 0x0001e2000c101124 */
[----:B------:R-:W-:Y:S05]  /*4310*/  @P3 BRA `(.L_x_141) ;  /* 0x00000000000c3947 */ /* 0x000fea0003800000 */
[----:B------:R-:W5:Y:S02]  /*4320*/  LDG.E.U8 R88, desc[UR36][R12.64+0x29] ;  /* 0x000029240c587981 */ /* 0x000f64000c1e1100 */
[----:B-----5:R-:W-:-:S05]  /*4330*/  PRMT R6, R88, 0x8880, RZ ;  /* 0x0000888058067816 */ /* 0x020fca00000000ff */
[----:B------:R-:W-:-:S07]  /*4340*/  IMAD R89, R6, R23, RZ ;  /* 0x0000001706597224 */ /* 0x000fce00078e02ff */
.L_x_141:
[----:B------:R-:W-:Y:S05]  /*4350*/  BSYNC B1 ;  /* 0x0000000000017941 */ /* 0x000fea0003800000 */
.L_x_140:
[----:B------:R-:W-:Y:S01]  /*4360*/  @!P3 IMAD R47, R47, R22, R89 ;  /* 0x000000162f2fb224 */ /* 0x000fe200078e0259 */
[----:B------:R-:W-:Y:S04]  /*4370*/  BSSY B1, `(.L_x_142) ;  /* 0x0000006000017945 */ /* 0x000fe80003800000 */
[----:B------:R0:W-:Y:S01]  /*4380*/  @!P3 STG.E.U8 desc[UR36][R10.64+0x29], R47 ;  /* 0x0000292f0a00b986 */ /* 0x0001e2000c101124 */
[----:B------:R-:W-:Y:S05]  /*4390*/  @P5 BRA `(.L_x_143) ;  /* 0x00000000000c5947 */ /* 0x000fea0003800000 */
[----:B------:R-:W5:Y:S02]  /*43a0*/  LDG.E.U8 R88, desc[UR36][R4.64+0x30] ;  /* 0x0000302404587981 */ /* 0x000f64000c1e1100 */
[----:B-----5:R-:W-:-:S05]  /*43b0*/  PRMT R6, R88, 0x8880, RZ ;  /* 0x0000888058067816 */ /* 0x020fca00000000ff */
[----:B------:R-:W-:-:S07]  /*43c0*/  IMAD R89, R6, R23, RZ ;  /* 0x0000001706597224 */ /* 0x000fce00078e02ff */
.L_x_143:
[----:B------:R-:W-:Y:S05]  /*43d0*/  BSYNC B1 ;  /* 0x0000000000017941 */ /* 0x000fea0003800000 */
.L_x_142:
[----:B0-----:R-:W-:Y:S01]  /*43e0*/  @!P5 IMAD R7, R48, R22, R89 ;  /* 0x000000163007d224 */ /* 0x001fe200078e0259 */
[----:B------:R-:W-:Y:S04]  /*43f0*/  BSSY B1, `(.L_x_144) ;  /* 0x0000006000017945 */ /* 0x000fe80003800000 */
[----:B------:R0:W-:Y:S01]  /*4400*/  @!P5 STG.E.U8 desc[UR36][R8.64+0x30], R7 ;  /* 0x000030070800d986 */ /* 0x0001e2000c101124 */
[----:B------:R-:W-:Y:S05]  /*4410*/  @P1 BRA `(.L_x_145) ;  /* 0x00000000000c1947 */ /* 0x000fea0003800000 */
[----:B------:R-:W5:Y:S02]  /*4420*/  LDG.E.U8 R88, desc[UR36][R4.64+0x31] ;  /* 0x0000312404587981 */ /* 0x000f64000c1e1100 */
[----:B-----5:R-:W-:-:S05]  /*4430*/  PRMT R6, R88, 0x8880, RZ ;  /* 0x0000888058067816 */ /* 0x020fca00000000ff */
[----:B------:R-:W-:-:S07]  /*4440*/  IMAD R89, R6, R23, RZ ;  /* 0x0000001706597224 */ /* 0x000fce00078e02ff */
.L_x_145:
[----:B------:R-:W-:Y:S05]  /*4450*/  BSYNC B1 ;  /* 0x0000000000017941 */ /* 0x000fea0003800000 */
.L_x_144:
[----:B------:R-:W-:Y:S01]  /*4460*/  ISETP.LT.OR P4, PT, R3, 0x31, !P0 ;  /* 0x000000310300780c */ /* 0x000fe20004781670 */
[----:B------:R-:W-:Y:S01]  /*4470*/  @!P1 IMAD R49, R49, R22, R89 ;  /* 0x0000001631319224 */ /* 0x000fe200078e0259 */
[----:B------:R-:W-:Y:S01]  /*4480*/  BSSY B1, `(.L_x_146) ;  /* 0x000000a000017945 */ /* 0x000fe20003800000 */
[C---:B------:R-:W-:Y:S02]  /*4490*/  ISETP.LT.OR P3, PT, R3.reuse, 0x32, !P0 ;  /* 0x000000320300780c */ /* 0x040fe40004761670 */
[C---:B------:R-:W-:Y:S01]  /*44a0*/  ISETP.LT.OR P5, PT, R3.reuse, 0x39, !P0 ;  /* 0x000000390300780c */ /* 0x040fe200047a1670 */
[----:B------:R0:W-:Y:S01]  /*44b0*/  @!P1 STG.E.U8 desc[UR36][R8.64+0x31], R49 ;  /* 0x0000313108009986 */ /* 0x0001e2000c101124 */
[C---:B------:R-:W-:Y:S02]  /*44c0*/  ISETP.LT.OR P1, PT, R3.reuse, 0x39, !P2 ;  /* 0x000000390300780c */ /* 0x040fe40005721670 */
[----:B------:R-:W-:-:S04]  /*44d0*/  ISETP.LT.OR P2, PT, R3, 0x3a, !P2 ;  /* 0x0000003a0300780c */ /* 0x000fc80005741670 */
[----:B------:R-:W-:Y:S09]  /*44e0*/  @P4 BRA `(.L_x_147) ;  /* 0x00000000000c4947 */ /* 0x000ff20003800000 */
[----:B------:R-:W5:Y:S02]  /*44f0*/  LDG.E.U8 R88, desc[UR36][R12.64+0x30] ;  /* 0x000030240c587981 */ /* 0x000f64000c1e1100 */
[----:B-----5:R-:W-:-:S05]  /*4500*/  PRMT R6, R88, 0x8880, RZ ;  /* 0x0000888058067816 */ /* 0x020fca00000000ff */
[----:B------:R-:W-:-:S07]  /*4510*/  IMAD R89, R6, R23, RZ ;  /* 0x0000001706597224 */ /* 0x000fce00078e02ff */
.L_x_147:
[----:B------:R-:W-:Y:S05]  /*4520*/  BSYNC B1 ;  /* 0x0000000000017941 */ /* 0x000fea0003800000 */
.L_x_146:
[----:B0-----:R-:W-:Y:S01]  /*4530*/  @!P4 IMAD R7, R50, R22, R89 ;  /* 0x000000163207c224 */ /* 0x001fe200078e0259 */
[----:B------:R-:W-:Y:S04]  /*4540*/  BSSY B1, `(.L_x_148) ;  /* 0x0000006000017945 */ /* 0x000fe80003800000 */
[----:B------:R0:W-:Y:S01]  /*4550*/  @!P4 STG.E.U8 desc[UR36][R10.64+0x30], R7 ;  /* 0x000030070a00c986 */ /* 0x0001e2000c101124 */
[----:B------:R-:W-:Y:S05]  /*4560*/  @P3 BRA `(.L_x_149) ;  /* 0x00000000000c3947 */ /* 0x000fea0003800000 */
[----:B------:R-:W5:Y:S02]  /*4570*/  LDG.E.U8 R88, desc[UR36][R12.64+0x31] ;  /* 0x000031240c587981 */ /* 0x000f64000c1e1100 */
[----:B-----5:R-:W-:-:S05]  /*4580*/  PRMT R6, R88, 0x8880, RZ ;  /* 0x0000888058067816 */ /* 0x020fca00000000ff */
[----:B------:R-:W-:-:S07]  /*4590*/  IMAD R89, R6, R23, RZ ;  /* 0x0000001706597224 */ /* 0x000fce00078e02ff */
.L_x_149:
[----:B------:R-:W-:Y:S05]  /*45a0*/  BSYNC B1 ;  /* 0x0000000000017941 */ /* 0x000fea0003800000 */
.L_x_148:
[----:B------:R-:W-:Y:S01]  /*45b0*/  @!P3 IMAD R51, R51, R22, R89 ;  /* 0x000000163333b224 */ /* 0x000fe200078e0259 */
[----:B------:R-:W-:Y:S04]  /*45c0*/  BSSY B1, `(.L_x_150) ;  /* 0x0000006000017945 */ /* 0x000fe80003800000 */
[----:B------:R0:W-:Y:S01]  /*45d0*/  @!P3 STG.E.U8 desc[UR36][R10.64+0x31], R51 ;  /* 0x000031330a00b986 */ /* 0x0001e2000c101124 */
[----:B------:R-:W-:Y:S05]  /*45e0*/  @P1 BRA `(.L_x_151) ;  /* 0x00000000000c1947 */ /* 0x000fea0003800000 */
[----:B------:R-:W5:Y:S02]  /*45f0*/  LDG.E.U8 R88, desc[UR36][R4.64+0x38] ;  /* 0x0000382404587981 */ /* 0x000f64000c1e1100 */
[----:B-----5:R-:W-:-:S05]  /*4600*/  PRMT R6, R88, 0x8880, RZ ;  /* 0x0000888058067816 */ /* 0x020fca00000000ff */
[----:B------:R-:W-:-:S07]  /*4610*/  IMAD R89, R6, R23, RZ ;  /* 0x0000001706597224 */ /* 0x000fce00078e02ff */
.L_x_151:
[----:B------:R-:W-:Y:S05]  /*4620*/  BSYNC B1 ;  /* 0x0000000000017941 */ /* 0x000fea0003800000 */
.L_x_150:
[----:B0-----:R-:W-:Y:S01]  /*4630*/  @!P1 IMAD R7, R52, R22, R89 ;  /* 0x0000001634079224 */ /* 0x001fe200078e0259 */
[----:B------:R-:W-:Y:S04]  /*4640*/  BSSY B1, `(.L_x_152) ;  /* 0x0000006000017945 */ /* 0x000fe80003800000 */
[----:B------:R0:W-:Y:S01]  /*4650*/  @!P1 STG.E.U8 desc[UR36][R8.64+0x38], R7 ;  /* 0x0000380708009986 */ /* 0x0001e2000c101124 */
[----:B------:R-:W-:Y:S05]  /*4660*/  @P2 BRA `(.L_x_153) ;  /* 0x00000000000c2947 */ /* 0x000fea0003800000 */
[----:B------:R-:W5:Y:S02]  /*4670*/  LDG.E.U8 R88, desc[UR36][R4.64+0x39] ;  /* 0x0000392404587981 */ /* 0x000f64000c1e1100 */
[----:B-----5:R-:W-:-:S05]  /*4680*/  PRMT R6, R88, 0x8880, RZ ;  /* 0x0000888058067816 */ /* 0x020fca00000000ff */
[----:B------:R-:W-:-:S07]  /*4690*/  IMAD R89, R6, R23, RZ ;  /* 0x0000001706597224 */ /* 0x000fce00078e02ff */
.L_x_153:
[----:B------:R-:W-:Y:S05]  /*46a0*/  BSYNC B1 ;  /* 0x0000000000017941 */ /* 0x000fea0003800000 */
.L_x_152:
[----:B------:R-:W-:Y:S01]  /*46b0*/  @!P2 IMAD R53, R53, R22, R89 ;  /* 0x000000163535a224 */ /* 0x000fe200078e0259 */
[----:B------:R-:W-:Y:S04]  /*46c0*/  BSSY B1, `(.L_x_154) ;  /* 0x0000006000017945 */ /* 0x000fe80003800000 */
[----:B------:R0:W-:Y:S01]  /*46d0*/  @!P2 STG.E.U8 desc[UR36][R8.64+0x39], R53 ;  /* 0x000039350800a986 */ /* 0x0001e2000c101124 */
[----:B------:R-:W-:Y:S05]  /*46e0*/  @P5 BRA `(.L_x_155) ;  /* 0x00000000000c5947 */ /* 0x000fea0003800000 */
[----:B------:R-:W5:Y:S02]  /*46f0*/  LDG.E.U8 R88, desc[UR36][R12.64+0x38] ;  /* 0x000038240c587981 */ /* 0x000f64000c1e1100 */
[----:B-----5:R-:W-:-:S05]  /*4700*/  PRMT R4, R88, 0x8880, RZ ;  /* 0x0000888058047816 */ /* 0x020fca00000000ff */
[----:B------:R-:W-:-:S07]  /*4710*/  IMAD R89, R4, R23, RZ ;  /* 0x0000001704597224 */ /* 0x000fce00078e02ff */
.L_x_155:
[----:B------:R-:W-:Y:S05]  /*4720*/  BSYNC B1 ;  /* 0x0000000000017941 */ /* 0x000fea0003800000 */
.L_x_154:
[----:B------:R-:W-:Y:S01]  /*4730*/  @!P5 IMAD R5, R54, R22, R89 ;  /* 0x000000163605d224 */ /* 0x000fe200078e0259 */
[----:B------:R-:W-:Y:S01]  /*4740*/  ISETP.LT.OR P0, PT, R3, 0x3a, !P0 ;  /* 0x0000003a0300780c */ /* 0x000fe20004701670 */
[----:B------:R-:W-:Y:S03]  /*4750*/  BSSY B1, `(.L_x_156) ;  /* 0x0000006000017945 */ /* 0x000fe60003800000 */
[----:B------:R0:W-:Y:S09]  /*4760*/  @!P5 STG.E.U8 desc[UR36][R10.64+0x38], R5 ;  /* 0x000038050a00d986 */ /* 0x0001f2000c101124 */
[----:B------:R-:W-:Y:S05]  /*4770*/  @P0 BRA `(.L_x_157) ;  /* 0x00000000000c0947 */ /* 0x000fea0003800000 */
[----:B------:R-:W5:Y:S02]  /*4780*/  LDG.E.U8 R88, desc[UR36][R12.64+0x39] ;  /* 0x000039240c587981 */ /* 0x000f64000c1e1100 */
[----:B-----5:R-:W-:-:S05]  /*4790*/  PRMT R4, R88, 0x8880, RZ ;  /* 0x0000888058047816 */ /* 0x020fca00000000ff */
[----:B------:R-:W-:-:S07]  /*47a0*/  IMAD R89, R4, R23, RZ ;  /* 0x0000001704597224 */ /* 0x000fce00078e02ff */
.L_x_157:
[----:B------:R-:W-:Y:S05]  /*47b0*/  BSYNC B1 ;  /* 0x0000000000017941 */ /* 0x000fea0003800000 */
.L_x_156:
[----:B------:R-:W-:Y:S01]  /*47c0*/  IMAD R55, R55, R22, R89 ;  /* 0x0000001637377224 */ /* 0x000fe200078e0259 */
[----:B------:R-:W-:Y:S06]  /*47d0*/  @P0 BRA `(.L_x_158) ;  /* 0x0000000c00180947 */ /* 0x000fec0003800000 */
[----:B------:R0:W-:Y:S01]  /*47e0*/  STG.E.U8 desc[UR36][R10.64+0x39], R55 ;  /* 0x000039370a007986 */ /* 0x0001e2000c101124 */
[----:B------:R-:W-:Y:S05]  /*47f0*/  BRA `(.L_x_158) ;  /* 0x0000000c00107947 */ /* 0x000fea0003800000 */
.L_x_29:
[C---:B------:R-:W-:Y:S02]  /*4800*/  ISETP.GE.AND P2, PT, R100.reuse, 0x1, PT ;  /* 0x000000016400780c */ /* 0x040fe40003f46270 */
[----:B------:R-:W-:Y:S02]  /*4810*/  ISETP.GE.AND P1, PT, R100, 0x9, PT ;  /* 0x000000096400780c */ /* 0x000fe40003f26270 */
[C---:B------:R-:W-:Y:S02]  /*4820*/  ISETP.LT.OR P4, PT, R3.reuse, 0x1, !P2 ;  /* 0x000000010300780c */ /* 0x040fe40005781670 */
[C---:B------:R-:W-:Y:S02]  /*4830*/  ISETP.LT.OR P5, PT, R3.reuse, 0x2, !P2 ;  /* 0x000000020300780c */ /* 0x040fe400057a1670 */
[C---:B------:R-:W-:Y:S02]  /*4840*/  ISETP.LT.OR P0, PT, R3.reuse, 0x1, !P1 ;  /* 0x000000010300780c */ /* 0x040fe40004f01670 */
[----:B------:R-:W-:-:S07]  /*4850*/  ISETP.LT.OR P3, PT, R3, 0x2, !P1 ;  /* 0x000000020300780c */ /* 0x000fce0004f61670 */
[-C--:B------:R-:W-:Y:S02]  /*4860*/  @!P4 IMAD R5, R56, R22.reuse, RZ ;  /* 0x000000163805c224 */ /* 0x080fe400078e02ff */
[-C--:B------:R-:W-:Y:S02]  /*4870*/  @!P5 IMAD R57, R57, R22.reuse, RZ ;  /* 0x000000163939d224 */ /* 0x080fe400078e02ff */
[-C--:B------:R-:W-:Y:S01]  /*4880*/  @!P0 IMAD R13, R58, R22.reuse, RZ ;  /* 0x000000163a0d8224 */ /* 0x080fe200078e02ff */
[----:B------:R0:W-:Y:S01]  /*4890*/  @!P4 STG.E.U8 desc[UR36][R92.64], R5 ;  /* 0x000000055c00c986 */ /* 0x0001e2000c101124 */
[----:B------:R-:W-:Y:S01]  /*48a0*/  ISETP.LT.OR P4, PT, R3, 0x9, !P2 ;  /* 0x000000090300780c */ /* 0x000fe20005781670 */
[----:B------:R-:W-:Y:S02]  /*48b0*/  @!P3 IMAD R59, R59, R22, RZ ;  /* 0x000000163b3bb224 */ /* 0x000fe400078e02ff */
[----:B------:R-:W-:Y:S01]  /*48c0*/  @!P5 STG.E.U8 desc[UR36][R92.64+0x1], R57 ;  /* 0x000001395c00d986 */ /* 0x000fe2000c101124 */
[----:B------:R-:W-:-:S03]  /*48d0*/  ISETP.LT.OR P5, PT, R3, 0xa, !P2 ;  /* 0x0000000a0300780c */ /* 0x000fc600057a1670 */
[----:B------:R1:W-:Y:S01]  /*48e0*/  @!P0 STG.E.U8 desc[UR36][R6.64], R13 ;  /* 0x0000000d06008986 */ /* 0x0003e2000c101124 */
[----:B------:R-:W-:-:S03]  /*48f0*/  ISETP.LT.OR P0, PT, R3, 0x9, !P1 ;  /* 0x000000090300780c */ /* 0x000fc60004f01670 */
[----:B------:R-:W-:Y:S01]  /*4900*/  @!P3 STG.E.U8 desc[UR36][R6.64+0x1], R59 ;  /* 0x0000013b0600b986 */ /* 0x000fe2000c101124 */
[----:B------:R-:W-:Y:S01]  /*4910*/  ISETP.LT.OR P3, PT, R3, 0xa, !P1 ;  /* 0x0000000a0300780c */ /* 0x000fe20004f61670 */
[----:B------:R-:W-:-:S04]  /*4920*/  @!P4 IMAD R15, R60, R22, RZ ;  /* 0x000000163c0fc224 */ /* 0x000fc800078e02ff */
[-C--:B------:R-:W-:Y:S01]  /*4930*/  @!P5 IMAD R61, R61, R22.reuse, RZ ;  /* 0x000000163d3dd224 */ /* 0x080fe200078e02ff */
[----:B------:R2:W-:Y:S01]  /*4940*/  @!P4 STG.E.U8 desc[UR36][R92.64+0x8], R15 ;  /* 0x0000080f5c00c986 */ /* 0x0005e2000c101124 */
[C---:B------:R-:W-:Y:S02]  /*4950*/  ISETP.LT.OR P4, PT, R3.reuse, 0x11, !P2 ;  /* 0x000000110300780c */ /* 0x040fe40005781670 */
[-C--:B0-----:R-:W-:Y:S01]  /*4960*/  @!P0 IMAD R5, R62, R22.reuse, RZ ;  /* 0x000000163e058224 */ /* 0x081fe200078e02ff */
[----:B------:R-:W-:Y:S01]  /*4970*/  @!P5 STG.E.U8 desc[UR36][R92.64+0x9], R61 ;  /* 0x0000093d5c00d986 */ /* 0x000fe2000c101124 */
[----:B------:R-:W-:Y:S02]  /*4980*/  ISETP.LT.OR P5, PT, R3, 0x12, !P2 ;  /* 0x000000120300780c */ /* 0x000fe400057a1670 */
[----:B------:R-:W-:Y:S01]  /*4990*/  @!P3 IMAD R63, R63, R22, RZ ;  /* 0x000000163f3fb224 */ /* 0x000fe200078e02ff */
[----:B------:R0:W-:Y:S01]  /*49a0*/  @!P0 STG.E.U8 desc[UR36][R6.64+0x8], R5 ;  /* 0x0000080506008986 */ /* 0x0001e2000c101124 */
[----:B------:R-:W-:-:S03]  /*49b0*/  ISETP.LT.OR P0, PT, R3, 0x11, !P1 ;  /* 0x000000110300780c */ /* 0x000fc60004f01670 */
[----:B------:R-:W-:Y:S01]  /*49c0*/  @!P3 STG.E.U8 desc[UR36][R6.64+0x9], R63 ;  /* 0x0000093f0600b986 */ /* 0x000fe2000c101124 */
[----:B------:R-:W-:Y:S01]  /*49d0*/  ISETP.LT.OR P3, PT, R3, 0x12, !P1 ;  /* 0x000000120300780c */ /* 0x000fe20004f61670 */
[----:B-1----:R-:W-:-:S04]  /*49e0*/  @!P4 IMAD R13, R64, R22, RZ ;  /* 0x00000016400dc224 */ /* 0x002fc800078e02ff */
[-C--:B------:R-:W-:Y:S01]  /*49f0*/  @!P5 IMAD R65, R65, R22.reuse, RZ ;  /* 0x000000164141d224 */ /* 0x080fe200078e02ff */
[----:B------:R1:W-:Y:S01]  /*4a00*/  @!P4 STG.E.U8 desc[UR36][R92.64+0x10], R13 ;  /* 0x0000100d5c00c986 */ /* 0x0003e2000c101124 */
[C---:B------:R-:W-:Y:S02]  /*4a10*/  ISETP.LT.OR P4, PT, R3.reuse, 0x19, !P2 ;  /* 0x000000190300780c */ /* 0x040fe40005781670 */
[-C--:B--2---:R-:W-:Y:S01]  /*4a20*/  @!P0 IMAD R15, R66, R22.reuse, RZ ;  /* 0x00000016420f8224 */ /* 0x084fe200078e02ff */
[----:B------:R-:W-:Y:S01]  /*4a30*/  @!P5 STG.E.U8 desc[UR36][R92.64+0x11], R65 ;  /* 0x000011415c00d986 */ /* 0x000fe2000c101124 */
[----:B------:R-:W-:Y:S02]  /*4a40*/  ISETP.LT.OR P5, PT, R3, 0x1a, !P2 ;  /* 0x0000001a0300780c */ /* 0x000fe400057a1670 */
[----:B------:R-:W-:Y:S01]  /*4a50*/  @!P3 IMAD R67, R67, R22, RZ ;  /* 0x000000164343b224 */ /* 0x000fe200078e02ff */
[----:B------:R2:W-:Y:S01]  /*4a60*/  @!P0 STG.E.U8 desc[UR36][R6.64+0x10], R15 ;  /* 0x0000100f06008986 */ /* 0x0005e2000c101124 */
[----:B------:R-:W-:-:S03]  /*4a70*/  ISETP.LT.OR P0, PT, R3, 0x19, !P1 ;  /* 0x000000190300780c */ /* 0x000fc60004f01670 */
[----:B------:R-:W-:Y:S01]  /*4a80*/  @!P3 STG.E.U8 desc[UR36][R6.64+0x11], R67 ;  /* 0x000011430600b986 */ /* 0x000fe2000c101124 */
[----:B------:R-:W-:Y:S01]  /*4a90*/  ISETP.LT.OR P3, PT, R3, 0x1a, !P1 ;  /* 0x0000001a0300780c */ /* 0x000fe20004f61670 */
[----:B0-----:R-:W-:-:S04]  /*4aa0*/  @!P4 IMAD R5, R68, R22, RZ ;  /* 0x000000164405c224 */ /* 0x001fc800078e02ff */
[-C--:B------:R-:W-:Y:S01]  /*4ab0*/  @!P5 IMAD R69, R69, R22.reuse, RZ ;  /* 0x000000164545d224 */ /* 0x080fe200078e02ff */
[----:B------:R0:W-:Y:S01]  /*4ac0*/  @!P4 STG.E.U8 desc[UR36][R92.64+0x18], R5 ;  /* 0x000018055c00c986 */ /* 0x0001e2000c101124 */
[C---:B------:R-:W-:Y:S02]  /*4ad0*/  ISETP.LT.OR P4, PT, R3.reuse, 0x21, !P2 ;  /* 0x000000210300780c */ /* 0x040fe40005781670 */
[-C--:B-1----:R-:W-:Y:S01]  /*4ae0*/  @!P0 IMAD R13, R70, R22.reuse, RZ ;  /* 0x00000016460d8224 */ /* 0x082fe200078e02ff */
[----:B------:R-:W-:Y:S01]  /*4af0*/  @!P5 STG.E.U8 desc[UR36][R92.64+0x19], R69 ;  /* 0x000019455c00d986 */ /* 0x000fe2000c101124 */
[----:B------:R-:W-:Y:S02]  /*4b00*/  ISETP.LT.OR P5, PT, R3, 0x22, !P2 ;  /* 0x000000220300780c */ /* 0x000fe400057a1670 */
[----:B------:R-:W-:Y:S01]  /*4b10*/  @!P3 IMAD R71, R71, R22, RZ ;  /* 0x000000164747b224 */ /* 0x000fe200078e02ff */
[----:B------:R1:W-:Y:S01]  /*4b20*/  @!P0 STG.E.U8 desc[UR36][R6.64+0x18], R13 ;  /* 0x0000180d06008986 */ /* 0x0003e2000c101124 */
[----:B------:R-:W-:-:S03]  /*4b30*/  ISETP.LT.OR P0, PT, R3, 0x21, !P1 ;  /* 0x000000210300780c */ /* 0x000fc60004f01670 */
[----:B------:R-:W-:Y:S01]  /*4b40*/  @!P3 STG.E.U8 desc[UR36][R6.64+0x19], R71 ;  /* 0x000019470600b986 */ /* 0x000fe2000c101124 */
[----:B------:R-:W-:Y:S01]  /*4b50*/  ISETP.LT.OR P3, PT, R3, 0x22, !P1 ;  /* 0x000000220300780c */ /* 0x000fe20004f61670 */
[----:B--2---:R-:W-:-:S04]  /*4b60*/  @!P4 IMAD R15, R72, R22, RZ ;  /* 0x00000016480fc224 */ /* 0x004fc800078e02ff */
        /* <DEDUP_REMOVED lines=32> */
[----:B------:R-:W-:-:S02]  /*4d70*/  ISETP.GE.AND P0, PT, R100, 0x81, PT ;  /* 0x000000816400780c */ /* 0x000fc40003f06270 */
[C---:B------:R-:W-:Y:S01]  /*4d80*/  ISETP.LT.OR P5, PT, R3.reuse, 0x39, !P1 ;  /* 0x000000390300780c */ /* 0x040fe20004fa1670 */
[----:B------:R-:W-:Y:S01]  /*4d90*/  @!P3 STG.E.U8 desc[UR36][R6.64+0x31], R83 ;  /* 0x000031530600b986 */ /* 0x000fe2000c101124 */
[C---:B------:R-:W-:Y:S01]  /*4da0*/  ISETP.LT.OR P1, PT, R3.reuse, 0x3a, !P1 ;  /* 0x0000003a0300780c */ /* 0x040fe20004f21670 */
[----:B--2---:R-:W-:Y:S01]  /*4db0*/  @!P4 IMAD R15, R84, R22, RZ ;  /* 0x00000016540fc224 */ /* 0x004fe200078e02ff */
[----:B------:R-:W-:-:S03]  /*4dc0*/  ISETP.LT.OR P3, PT, R3, 0x1, !P0 ;  /* 0x000000010300780c */ /* 0x000fc60004761670 */
[----:B------:R-:W-:Y:S01]  /*4dd0*/  @!P2 IMAD R85, R85, R22, RZ ;  /* 0x000000165555a224 */ /* 0x000fe200078e02ff */
[----:B------:R-:W-:Y:S01]  /*4de0*/  @!P4 STG.E.U8 desc[UR36][R92.64+0x38], R15 ;  /* 0x0000380f5c00c986 */ /* 0x000fe2000c101124 */
[----:B------:R-:W-:-:S03]  /*4df0*/  ISETP.LT.OR P4, PT, R3, 0x2, !P0 ;  /* 0x000000020300780c */ /* 0x000fc60004781670 */
[----:B------:R-:W-:Y:S01]  /*4e00*/  @!P2 STG.E.U8 desc[UR36][R92.64+0x39], R85 ;  /* 0x000039555c00a986 */ /* 0x000fe2000c101124 */
[-C--:B0-----:R-:W-:Y:S01]  /*4e10*/  @!P5 IMAD R5, R86, R22.reuse, RZ ;  /* 0x000000165605d224 */ /* 0x081fe200078e02ff */
[----:B------:R-:W-:Y:S01]  /*4e20*/  ISETP.GE.AND P2, PT, R100, 0x89, PT ;  /* 0x000000896400780c */ /* 0x000fe20003f46270 */
[-C--:B------:R-:W-:Y:S02]  /*4e30*/  @!P1 IMAD R87, R87, R22.reuse, RZ ;  /* 0x0000001657579224 */ /* 0x080fe400078e02ff */
[----:B-1----:R-:W-:Y:S01]  /*4e40*/  @!P3 IMAD R13, R24, R22, RZ ;  /* 0x00000016180db224 */ /* 0x002fe200078e02ff */
[----:B------:R0:W-:Y:S01]  /*4e50*/  @!P5 STG.E.U8 desc[UR36][R6.64+0x38], R5 ;  /* 0x000038050600d986 */ /* 0x0001e2000c101124 */
[----:B------:R-:W-:-:S03]  /*4e60*/  ISETP.LT.OR P5, PT, R3, 0x1, !P2 ;  /* 0x000000010300780c */ /* 0x000fc600057a1670 */
[----:B------:R-:W-:Y:S01]  /*4e70*/  @!P4 IMAD R25, R25, R22, RZ ;  /* 0x000000161919c224 */ /* 0x000fe200078e02ff */
[----:B------:R-:W-:Y:S01]  /*4e80*/  @!P1 STG.E.U8 desc[UR36][R6.64+0x39], R87 ;  /* 0x0000395706009986 */ /* 0x000fe2000c101124 */
[----:B------:R-:W-:-:S03]  /*4e90*/  ISETP.LT.OR P1, PT, R3, 0x2, !P2 ;  /* 0x000000020300780c */ /* 0x000fc60005721670 */
[----:B------:R-:W-:Y:S01]  /*4ea0*/  @!P3 STG.E.U8 desc[UR36][R8.64], R13 ;  /* 0x0000000d0800b986 */ /* 0x000fe2000c101124 */
[----:B------:R-:W-:-:S03]  /*4eb0*/  ISETP.LT.OR P3, PT, R3, 0x9, !P0 ;  /* 0x000000090300780c */ /* 0x000fc60004761670 */
[----:B------:R-:W-:Y:S01]  /*4ec0*/  @!P4 STG.E.U8 desc[UR36][R8.64+0x1], R25 ;  /* 0x000001190800c986 */ /* 0x000fe2000c101124 */
[----:B------:R-:W-:Y:S01]  /*4ed0*/  ISETP.LT.OR P4, PT, R3, 0xa, !P0 ;  /* 0x0000000a0300780c */ /* 0x000fe20004781670 */
[----:B0-----:R-:W-:-:S04]  /*4ee0*/  @!P5 IMAD R5, R26, R22, RZ ;  /* 0x000000161a05d224 */ /* 0x001fc800078e02ff */
[-C--:B------:R-:W-:Y:S01]  /*4ef0*/  @!P1 IMAD R27, R27, R22.reuse, RZ ;  /* 0x000000161b1b9224 */ /* 0x080fe200078e02ff */
[----:B------:R0:W-:Y:S01]  /*4f00*/  @!P5 STG.E.U8 desc[UR36][R10.64], R5 ;  /* 0x000000050a00d986 */ /* 0x0001e2000c101124 */
[C---:B------:R-:W-:Y:S02]  /*4f10*/  ISETP.LT.OR P5, PT, R3.reuse, 0x9, !P2 ;  /* 0x000000090300780c */ /* 0x040fe400057a1670 */
[-C--:B------:R-:W-:Y:S01]  /*4f20*/  @!P3 IMAD R15, R28, R22.reuse, RZ ;  /* 0x000000161c0fb224 */ /* 0x080fe200078e02ff */
[----:B------:R-:W-:Y:S01]  /*4f30*/  @!P1 STG.E.U8 desc[UR36][R10.64+0x1], R27 ;  /* 0x0000011b0a009986 */ /* 0x000fe2000c101124 */
[----:B------:R-:W-:Y:S02]  /*4f40*/  ISETP.LT.OR P1, PT, R3, 0xa, !P2 ;  /* 0x0000000a0300780c */ /* 0x000fe40005721670 */
[----:B------:R-:W-:Y:S01]  /*4f50*/  @!P4 IMAD R29, R29, R22, RZ ;  /* 0x000000161d1dc224 */ /* 0x000fe200078e02ff */
        /* <DEDUP_REMOVED lines=40> */
[----:B-1----:R-:W-:-:S04]  /*51e0*/  @!P5 IMAD R13, R42, R22, RZ ;  /* 0x000000162a0dd224 */ /* 0x002fc800078e02ff */
        /* <DEDUP_REMOVED lines=12> */
[----:B------:R-:W-:-:S04]  /*52b0*/  @!P1 IMAD R7, R46, R22, RZ ;  /* 0x000000162e079224 */ /* 0x000fc800078e02ff */
[-C--:B------:R-:W-:Y:S01]  /*52c0*/  @!P3 IMAD R47, R47, R22.reuse, RZ ;  /* 0x000000162f2fb224 */ /* 0x080fe200078e02ff */
[----:B------:R1:W-:Y:S01]  /*52d0*/  @!P1 STG.E.U8 desc[UR36][R10.64+0x28], R7 ;  /* 0x000028070a009986 */ /* 0x0003e2000c101124 */
[----:B------:R-:W-:Y:S02]  /*52e0*/  ISETP.LT.OR P1, PT, R3, 0x31, !P2 ;  /* 0x000000310300780c */ /* 0x000fe40005721670 */
[----:B------:R-:W-:Y:S01]  /*52f0*/  @!P4 IMAD R49, R49, R22, RZ ;  /* 0x000000163131c224 */ /* 0x000fe200078e02ff */
[----:B------:R2:W-:Y:S01]  /*5300*/  @!P3 STG.E.U8 desc[UR36][R10.64+0x29], R47 ;  /* 0x0000292f0a00b986 */ /* 0x0005e2000c101124 */
[C---:B------:R-:W-:Y:S02]  /*5310*/  ISETP.LT.OR P3, PT, R3.reuse, 0x39, !P0 ;  /* 0x000000390300780c */ /* 0x040fe40004761670 */
[C---:B------:R-:W-:Y:S01]  /*5320*/  ISETP.LT.OR P0, PT, R3.reuse, 0x3a, !P0 ;  /* 0x0000003a0300780c */ /* 0x040fe20004701670 */
[----:B------:R2:W-:Y:S01]  /*5330*/  @!P4 STG.E.U8 desc[UR36][R8.64+0x31], R49 ;  /* 0x000031310800c986 */ /* 0x0005e2000c101124 */
[----:B------:R-:W-:-:S03]  /*5340*/  ISETP.LT.OR P4, PT, R3, 0x32, !P2 ;  /* 0x000000320300780c */ /* 0x000fc60005781670 */
[----:B------:R2:W-:Y:S01]  /*5350*/  @!P5 STG.E.U8 desc[UR36][R8.64+0x30], R13 ;  /* 0x0000300d0800d986 */ /* 0x0005e2000c101124 */
[C---:B------:R-:W-:Y:S02]  /*5360*/  ISETP.LT.OR P5, PT, R3.reuse, 0x39, !P2 ;  /* 0x000000390300780c */ /* 0x040fe400057a1670 */
[----:B------:R-:W-:Y:S01]  /*5370*/  ISETP.LT.OR P2, PT, R3, 0x3a, !P2 ;  /* 0x0000003a0300780c */ /* 0x000fe20005741670 */
[-C--:B------:R-:W-:Y:S02]  /*5380*/  @!P1 IMAD R3, R50, R22.reuse, RZ ;  /* 0x0000001632039224 */ /* 0x080fe400078e02ff */
[-C--:B0-----:R-:W-:Y:S02]  /*5390*/  @!P3 IMAD R5, R52, R22.reuse, RZ ;  /* 0x000000163405b224 */ /* 0x081fe400078e02ff */
[-C--:B------:R-:W-:Y:S01]  /*53a0*/  @!P0 IMAD R53, R53, R22.reuse, RZ ;  /* 0x0000001635358224 */ /* 0x080fe200078e02ff */
[----:B------:R2:W-:Y:S01]  /*53b0*/  @!P1 STG.E.U8 desc[UR36][R10.64+0x30], R3 ;  /* 0x000030030a009986 */ /* 0x0005e2000c101124 */
[----:B------:R-:W-:-:S04]  /*53c0*/  @!P4 IMAD R51, R51, R22, RZ ;  /* 0x000000163333c224 */ /* 0x000fc800078e02ff */
[-C--:B-1----:R-:W-:Y:S01]  /*53d0*/  @!P5 IMAD R7, R54, R22.reuse, RZ ;  /* 0x000000163607d224 */ /* 0x082fe200078e02ff */
[----:B------:R2:W-:Y:S01]  /*53e0*/  @!P4 STG.E.U8 desc[UR36][R10.64+0x31], R51 ;  /* 0x000031330a00c986 */ /* 0x0005e2000c101124 */
[----:B------:R-:W-:-:S03]  /*53f0*/  @!P2 IMAD R55, R55, R22, RZ ;  /* 0x000000163737a224 */ /* 0x000fc600078e02ff */
[----:B------:R2:W-:Y:S04]  /*5400*/  @!P3 STG.E.U8 desc[UR36][R8.64+0x38], R5 ;  /* 0x000038050800b986 */ /* 0x0005e8000c101124 */
[----:B------:R2:W-:Y:S04]  /*5410*/  @!P0 STG.E.U8 desc[UR36][R8.64+0x39], R53 ;  /* 0x0000393508008986 */ /* 0x0005e8000c101124 */
[----:B------:R2:W-:Y:S04]  /*5420*/  @!P5 STG.E.U8 desc[UR36][R10.64+0x38], R7 ;  /* 0x000038070a00d986 */ /* 0x0005e8000c101124 */
[----:B------:R2:W-:Y:S02]  /*5430*/  @!P2 STG.E.U8 desc[UR36][R10.64+0x39], R55 ;  /* 0x000039370a00a986 */ /* 0x0005e4000c101124 */
.L_x_158:
[----:B------:R-:W-:Y:S05]  /*5440*/  BSYNC B0 ;  /* 0x0000000000007941 */ /* 0x000fea0003800000 */
.L_x_28:
[----:B------:R-:W-:Y:S01]  /*5450*/  ULDC UR4, c[0x0][0xc] ;  /* 0x0000030000047ab9 */ /* 0x000fe20000000800 */
[----:B------:R-:W-:Y:S01]  /*5460*/  ULDC UR5, c[0x0][0x10] ;  /* 0x0000040000057ab9 */ /* 0x000fe20000000800 */
[----:B--2---:R-:W2:Y:S01]  /*5470*/  LDC R3, c[0x0][0x14] ;  /* 0x00000500ff037b82 */ /* 0x004ea20000000800 */
[----:B------:R-:W-:Y:S01]  /*5480*/  UIMAD.WIDE.U32 UR4, UR4, UR5, URZ ;  /* 0x00000005040472a5 */ /* 0x000fe2000f8e003f */
[----:B------:R-:W-:Y:S02]  /*5490*/  IMAD.MOV.U32 R91, RZ, RZ, -0x1 ;  /* 0xffffffffff5b7424 */ /* 0x000fe400078e00ff */
[----:B------:R-:W-:-:S03]  /*54a0*/  IMAD.MOV.U32 R89, RZ, RZ, -0x1 ;  /* 0xffffffffff597424 */ /* 0x000fc600078e00ff */
[----:B--2---:R-:W-:-:S04]  /*54b0*/  IMAD.WIDE.U32 R16, R3, UR4, R16 ;  /* 0x0000000403107c25 */ /* 0x004fc8000f8e0010 */
[----:B------:R-:W-:Y:S01]  /*54c0*/  IMAD R3, R3, UR5, RZ ;  /* 0x0000000503037c24 */ /* 0x000fe2000f8e02ff */
[----:B------:R-:W-:Y:S02]  /*54d0*/  ULDC.64 UR4, c[0x0][0x650] ;  /* 0x0001940000047ab9 */ /* 0x000fe40000000a00 */
[----:B------:R-:W-:Y:S01]  /*54e0*/  ISETP.GE.U32.AND P0, PT, R16, UR4, PT ;  /* 0x0000000410007c0c */ /* 0x000fe2000bf06070 */
[--C-:B------:R-:W-:Y:S01]  /*54f0*/  IMAD.IADD R17, R17, 0x1, R3.reuse ;  /* 0x0000000111117824 */ /* 0x100fe200078e0203 */
[----:B------:R-:W-:-:S04]  /*5500*/  PRMT R3, RZ, 0x7610, R3 ;  /* 0x00007610ff037816 */ /* 0x000fc80000000003 */
[----:B------:R-:W-:-:S13]  /*5510*/  ISETP.GE.U32.AND.EX P0, PT, R17, UR5, PT, P0 ;  /* 0x0000000511007c0c */ /* 0x000fda000bf06100 */
[----:B------:R-:W-:Y:S05]  /*5520*/  @P0 BRA `(.L_x_159) ;  /* 0x0000000400640947 */ /* 0x000fea0003800000 */
[----:B------:R-:W2:Y:S01]  /*5530*/  S2R R12, SR_CTAID.X ;  /* 0x00000000000c7919 */ /* 0x000ea20000002500 */
[----:B0--3--:R-:W0:Y:S01]  /*5540*/  LDC.64 R10, c[0x0][0x628] ;  /* 0x00018a00ff0a7b82 */ /* 0x009e220000000a00 */
[----:B------:R-:W-:Y:S01]  /*5550*/  ULDC UR4, c[0x0][0x150] ;  /* 0x0000540000047ab9 */ /* 0x000fe20000000800 */
[----:B------:R-:W-:Y:S01]  /*5560*/  IMAD.MOV.U32 R8, RZ, RZ, R16 ;  /* 0x000000ffff087224 */ /* 0x000fe200078e0010 */
[----:B------:R-:W3:Y:S01]  /*5570*/  S2R R24, SR_CTAID.Y ;  /* 0x0000000000187919 */ /* 0x000ee20000002600 */
[----:B------:R-:W-:-:S04]  /*5580*/  IMAD.MOV.U32 R9, RZ, RZ, R17 ;  /* 0x000000ffff097224 */ /* 0x000fc800078e0011 */
[----:B------:R-:W1:Y:S08]  /*5590*/  LDC R21, c[0x0][0x144] ;  /* 0x00005100ff157b82 */ /* 0x000e700000000800 */
[----:B------:R-:W1:Y:S08]  /*55a0*/  LDC R0, c[0x0][0x630] ;  /* 0x00018c00ff007b82 */ /* 0x000e700000000800 */
[----:B------:R-:W1:Y:S01]  /*55b0*/  LDC.64 R14, c[0x0][0x620] ;  /* 0x00018800ff0e7b82 */ /* 0x000e620000000a00 */
[----:B0-----:R-:W-:-:S04]  /*55c0*/  ISETP.NE.U32.AND P0, PT, R10, RZ, PT ;  /* 0x000000ff0a00720c */ /* 0x001fc80003f05070 */
[----:B------:R-:W-:Y:S02]  /*55d0*/  ISETP.NE.AND.EX P0, PT, R11, RZ, PT, P0 ;  /* 0x000000ff0b00720c */ /* 0x000fe40003f05300 */
[----:B--2---:R-:W-:-:S05]  /*55e0*/  I2FP.F32.U32 R3, R12 ;  /* 0x0000000c00037245 */ /* 0x004fca0000201000 */
[----:B------:R-:W-:-:S04]  /*55f0*/  FMUL R3, R3, UR4 ;  /* 0x0000000403037c20 */ /* 0x000fc80008400000 */
[----:B------:R0:W2:Y:S02]  /*5600*/  F2I.U32.TRUNC.NTZ R20, R3 ;  /* 0x0000000300147305 */ /* 0x0000a4000020f000 */
[----:B---3--:R-:W-:Y:S05]  /*5610*/  @!P0 BRA `(.L_x_160) ;  /* 0x0000000000288947 */ /* 0x008fea0003800000 */
[----:B0-----:R-:W0:Y:S02]  /*5620*/  LDC R3, c[0x0][0x634] ;  /* 0x00018d00ff037b82 */ /* 0x001e240000000800 */
        /* <DEDUP_REMOVED lines=9> */
.L_x_160:
[----:B------:R-:W3:Y:S01]  /*56c0*/  LDC.64 R28, c[0x0][0x640] ;  /* 0x00019000ff1c7b82 */ /* 0x000ee20000000a00 */
[-CC-:B-1----:R-:W-:Y:S01]  /*56d0*/  SHF.R.U64 R89, R8, R0.reuse, R9.reuse ;  /* 0x0000000008597219 */ /* 0x182fe20000001209 */
[----:B--2---:R-:W-:Y:S01]  /*56e0*/  IMAD.MOV R20, RZ, RZ, -R20 ;  /* 0x000000ffff147224 */ /* 0x004fe200078e0a14 */
[----:B------:R-:W-:Y:S01]  /*56f0*/  SHF.R.U32.HI R0, RZ, R0, R9 ;  /* 0x00000000ff007219 */ /* 0x000fe20000011609 */
[----:B------:R-:W-:Y:S01]  /*5700*/  ULDC UR4, c[0x0][0x154] ;  /* 0x0000550000047ab9 */ /* 0x000fe20000000800 */
[----:B0-----:R-:W-:Y:S01]  /*5710*/  IADD3 R3, P0, RZ, -R89, RZ ;  /* 0x80000059ff037210 */ /* 0x001fe20007f1e0ff */
[----:B------:R-:W-:Y:S02]  /*5720*/  IMAD R21, R21, R20, R12 ;  /* 0x0000001415157224 */ /* 0x000fe400078e020c */
[----:B------:R-:W0:Y:S01]  /*5730*/  LDC R6, c[0x0][0x618] ;  /* 0x00018600ff067b82 */ /* 0x000e220000000800 */
[----:B------:R-:W-:Y:S02]  /*5740*/  IMAD.MOV.U32 R7, RZ, RZ, 0x1 ;  /* 0x00000001ff077424 */ /* 0x000fe400078e00ff */
[----:B------:R-:W-:-:S04]  /*5750*/  IMAD.X R5, RZ, RZ, ~R0, P0 ;  /* 0x000000ffff057224 */ /* 0x000fc800000e0e00 */
[-C--:B------:R-:W-:Y:S01]  /*5760*/  IMAD R0, R5, R14.reuse, RZ ;  /* 0x0000000e05007224 */ /* 0x080fe200078e02ff */
[----:B------:R-:W1:Y:S01]  /*5770*/  LDC R8, c[0x0][0x608] ;  /* 0x00018200ff087b82 */ /* 0x000e620000000800 */
[----:B------:R-:W-:-:S04]  /*5780*/  IMAD.WIDE.U32 R4, R3, R14, R16 ;  /* 0x0000000e03047225 */ /* 0x000fc800078e0010 */
[----:B------:R-:W-:Y:S01]  /*5790*/  IMAD R3, R3, R15, R0 ;  /* 0x0000000f03037224 */ /* 0x000fe200078e0200 */
[----:B------:R-:W-:Y:S02]  /*57a0*/  I2FP.F32.U32 R0, R24 ;  /* 0x0000001800007245 */ /* 0x000fe40000201000 */
[----:B------:R-:W2:Y:S01]  /*57b0*/  LDC R26, c[0x0][0x658] ;  /* 0x00019600ff1a7b82 */ /* 0x000ea20000000800 */
[----:B------:R-:W-:Y:S01]  /*57c0*/  IMAD.IADD R3, R5, 0x1, R3 ;  /* 0x0000000105037824 */ /* 0x000fe200078e0203 */
[----:B---3--:R-:W-:Y:S01]  /*57d0*/  ISETP.NE.U32.AND P0, PT, R28, RZ, PT ;  /* 0x000000ff1c00720c */ /* 0x008fe20003f05070 */
[----:B------:R-:W-:Y:S01]  /*57e0*/  FMUL R0, R0, UR4 ;  /* 0x0000000400007c20 */ /* 0x000fe20008400000 */
[----:B------:R-:W-:Y:S02]  /*57f0*/  IMAD.MOV.U32 R5, RZ, RZ, -0x1 ;  /* 0xffffffffff057424 */ /* 0x000fe400078e00ff */
[----:B------:R-:W-:Y:S01]  /*5800*/  ISETP.NE.AND.EX P0, PT, R29, RZ, PT, P0 ;  /* 0x000000ff1d00720c */ /* 0x000fe20003f05300 */
[----:B------:R3:W2:Y:S01]  /*5810*/  F2I.U32.TRUNC.NTZ R13, R0 ;  /* 0x00000000000d7305 */ /* 0x0006a2000020f000 */
[----:B------:R-:W3:Y:S01]  /*5820*/  LDC R15, c[0x0][0x148] ;  /* 0x00005200ff0f7b82 */ /* 0x000ee20000000800 */
[----:B0-----:R-:W-:-:S02]  /*5830*/  SHF.R.U64 R12, R4, R6, R3 ;  /* 0x00000006040c7219 */ /* 0x001fc40000001203 */
[----:B------:R-:W-:-:S05]  /*5840*/  SHF.R.U32.HI R3, RZ, R6, R3 ;  /* 0x00000006ff037219 */ /* 0x000fca0000011603 */
[----:B------:R-:W0:Y:S01]  /*5850*/  LDC R20, c[0x0][0x600] ;  /* 0x00018000ff147b82 */ /* 0x000e220000000800 */
[-CC-:B-1----:R-:W-:Y:S02]  /*5860*/  SHF.R.U64 R10, R12, R8.reuse, R3.reuse ;  /* 0x000000080c0a7219 */ /* 0x182fe40000001203 */
[----:B------:R-:W-:-:S05]  /*5870*/  SHF.R.U32.HI R3, RZ, R8, R3 ;  /* 0x00000008ff037219 */ /* 0x000fca0000011603 */
[----:B------:R-:W1:Y:S01]  /*5880*/  LDC R27, c[0x0][0x648] ;  /* 0x00019200ff1b7b82 */ /* 0x000e620000000800 */
[-C--:B--2---:R-:W-:Y:S02]  /*5890*/  SHF.L.U32 R4, R5, R26.reuse, RZ ;  /* 0x0000001a05047219 */ /* 0x084fe400000006ff */
[-CC-:B------:R-:W-:Y:S02]  /*58a0*/  SHF.R.U64 R14, R10, R26.reuse, R3.reuse ;  /* 0x0000001a0a0e7219 */ /* 0x180fe40000001203 */
[----:B------:R-:W-:Y:S02]  /*58b0*/  SHF.R.U32.HI R5, RZ, R26, R3 ;  /* 0x0000001aff057219 */ /* 0x000fe40000011603 */
[----:B------:R-:W-:Y:S01]  /*58c0*/  LOP3.LUT R25, RZ, R4, RZ, 0x33, !PT ;  /* 0x00000004ff197212 */ /* 0x000fe200078e33ff */
[----:B------:R-:W2:Y:S01]  /*58d0*/  LDC R30, c[0x0][0x638] ;  /* 0x00018e00ff1e7b82 */ /* 0x000ea20000000800 */
[----:B------:R-:W-:Y:S01]  /*58e0*/  SHF.L.U32 R26, R7, R26, RZ ;  /* 0x0000001a071a7219 */ /* 0x000fe200000006ff */
[----:B------:R-:W-:-:S06]  /*58f0*/  IMAD.MOV.U32 R4, RZ, RZ, R14 ;  /* 0x000000ffff047224 */ /* 0x000fcc00078e000e */
[----:B------:R-:W0:Y:S01]  /*5900*/  LDC R31, c[0x0][0x610] ;  /* 0x00018400ff1f7b82 */ /* 0x000e220000000800 */
[----:B------:R-:W-:Y:S05]  /*5910*/  @!P0 BRA `(.L_x_161) ;  /* 0x0000000000288947 */ /* 0x000fea0003800000 */
[----:B------:R-:W4:Y:S02]  /*5920*/  LDC R3, c[0x0][0x64c] ;  /* 0x00019300ff037b82 */ /* 0x000f240000000800 */
[----:B----4-:R-:W-:-:S05]  /*5930*/  IADD3 R3, P0, R14, R3, RZ ;  /* 0x000000030e037210 */ /* 0x010fca0007f1e0ff */
        /* <DEDUP_REMOVED lines=8> */
.L_x_161:
[----:B------:R-:W-:Y:S01]  /*59c0*/  ISETP.NE.AND P0, PT, R2, 0x1, PT ;  /* 0x000000010200780c */ /* 0x000fe20003f05270 */
[----:B0-----:R-:W-:Y:S01]  /*59d0*/  VIADD R7, R20, 0xffffffff ;  /* 0xffffffff14077836 */ /* 0x001fe20000000000 */
[----:B-1-3--:R-:W-:Y:S01]  /*59e0*/  SHF.R.U64 R0, R4, R27, R5 ;  /* 0x0000001b04007219 */ /* 0x00afe20000001205 */
[----:B------:R-:W-:Y:S01]  /*59f0*/  IMAD.MOV R13, RZ, RZ, -R13 ;  /* 0x000000ffff0d7224 */ /* 0x000fe200078e0a0d */
[----:B------:R-:W-:Y:S01]  /*5a00*/  LOP3.LUT R5, R10, R25, RZ, 0xc0, !PT ;  /* 0x000000190a057212 */ /* 0x000fe200078ec0ff */
[----:B------:R-:W-:Y:S01]  /*5a10*/  IMAD.MOV.U32 R4, RZ, RZ, 0x1 ;  /* 0x00000001ff047424 */ /* 0x000fe200078e00ff */
[----:B------:R-:W-:Y:S01]  /*5a20*/  LOP3.LUT R12, R12, R7, RZ, 0xc0, !PT ;  /* 0x000000070c0c7212 */ /* 0x000fe200078ec0ff */
[----:B------:R-:W-:Y:S02]  /*5a30*/  IMAD.MOV R3, RZ, RZ, -R0 ;  /* 0x000000ffff037224 */ /* 0x000fe400078e0a00 */
[----:B------:R-:W-:Y:S02]  /*5a40*/  IMAD R0, R26, R0, R5 ;  /* 0x000000001a007224 */ /* 0x000fe400078e0205 */
[----:B--2---:R-:W-:-:S02]  /*5a50*/  IMAD R3, R3, R30, R14 ;  /* 0x0000001e03037224 */ /* 0x004fc400078e020e */
[----:B------:R-:W-:Y:S02]  /*5a60*/  @P0 IMAD R21, R15, R13, R24 ;  /* 0x0000000d0f150224 */ /* 0x000fe400078e0218 */
[----:B------:R-:W-:Y:S01]  /*5a70*/  IMAD R5, R3, R20, R12 ;  /* 0x0000001403057224 */ /* 0x000fe200078e020c */
[----:B------:R-:W-:Y:S01]  /*5a80*/  PRMT R3, R4, 0x7610, R3 ;  /* 0x0000761004037816 */ /* 0x000fe20000000003 */
[----:B------:R-:W-:-:S05]  /*5a90*/  IMAD R0, R0, R31, R21 ;  /* 0x0000001f00007224 */ /* 0x000fca00078e0215 */
[----:B------:R-:W-:Y:S02]  /*5aa0*/  SEL R91, R5, R0, !P0 ;  /* 0x00000000055b7207 */ /* 0x000fe40004000000 */
[----:B------:R-:W-:-:S07]  /*5ab0*/  SEL R0, R0, R5, !P0 ;  /* 0x0000000500007207 */ /* 0x000fce0004000000 */
.L_x_159:
[----:B------:R-:W-:Y:S01]  /*5ac0*/  LOP3.LUT P0, RZ, R3, 0xff, RZ, 0xc0, !PT ;  /* 0x000000ff03ff7812 */ /* 0x000fe2000780c0ff */
[----:B------:R-:W-:-:S12]  /*5ad0*/  IMAD.MOV.U32 R90, RZ, RZ, R0 ;  /* 0x000000ffff5a7224 */ /* 0x000fd800078e0000 */
[----:B------:R-:W-:Y:S05]  /*5ae0*/  @P0 BRA `(.L_x_162) ;  /* 0xffffffb400140947 */ /* 0x000fea000383ffff */
[----:B------:R-:W-:Y:S05]  /*5af0*/  EXIT ;  /* 0x000000000000794d */ /* 0x000fea0003800000 */
.L_x_3:
[----:B0-----:R-:W-:Y:S01]  /*5b00*/  ULDC.64 UR4, c[0x0][0x650] ;  /* 0x0001940000047ab9 */ /* 0x001fe20000000a00 */
        /* <DEDUP_REMOVED lines=25> */
.L_x_164:
[--C-:B------:R-:W-:Y:S01]  /*5ca0*/  SHF.R.U64 R12, R10, R14, R11.reuse ;  /* 0x0000000e0a0c7219 */ /* 0x100fe2000000120b */
[----:B------:R-:W0:Y:S01]  /*5cb0*/  LDC R22, c[0x0][0x618] ;  /* 0x00018600ff167b82 */ /* 0x000e220000000800 */
[----:B------:R-:W-:Y:S01]  /*5cc0*/  I2FP.F32.U32 R6, R4 ;  /* 0x0000000400067245 */ /* 0x000fe20000201000 */
[----:B------:R-:W-:Y:S01]  /*5cd0*/  ULDC UR4, c[0x0][0x150] ;  /* 0x0000540000047ab9 */ /* 0x000fe20000000800 */
[----:B------:R-:W-:Y:S02]  /*5ce0*/  SHF.R.U32.HI R5, RZ, R14, R11 ;  /* 0x0000000eff057219 */ /* 0x000fe4000001160b */
[----:B------:R-:W-:Y:S01]  /*5cf0*/  IADD3 R9, P0, RZ, -R12, RZ ;  /* 0x8000000cff097210 */ /* 0x000fe20007f1e0ff */
[----:B------:R-:W-:Y:S01]  /*5d00*/  FMUL R11, R6, UR4 ;  /* 0x00000004060b7c20 */ /* 0x000fe20008400000 */
[----:B------:R-:W-:Y:S01]  /*5d10*/  ULDC UR4, c[0x0][0x154] ;  /* 0x0000550000047ab9 */ /* 0x000fe20000000800 */
[----:B------:R-:W1:Y:S02]  /*5d20*/  LDC.64 R24, c[0x0][0x640] ;  /* 0x00019000ff187b82 */ /* 0x000e640000000a00 */
[----:B------:R-:W-:-:S02]  /*5d30*/  IMAD.X R5, RZ, RZ, ~R5, P0 ;  /* 0x000000ffff057224 */ /* 0x000fc400000e0e05 */
[----:B------:R-:W2:Y:S01]  /*5d40*/  F2I.U32.TRUNC.NTZ R11, R11 ;  /* 0x0000000b000b7305 */ /* 0x000ea2000020f000 */
[----:B------:R-:W-:-:S03]  /*5d50*/  IMAD.WIDE.U32 R6, R9, R20, R16 ;  /* 0x0000001409067225 */ /* 0x000fc600078e0010 */
[----:B------:R-:W3:Y:S01]  /*5d60*/  LDC R13, c[0x0][0x144] ;  /* 0x00005100ff0d7b82 */ /* 0x000ee20000000800 */
[----:B------:R-:W-:-:S04]  /*5d70*/  IMAD R8, R5, R20, RZ ;  /* 0x0000001405087224 */ /* 0x000fc800078e02ff */
[----:B------:R-:W-:Y:S02]  /*5d80*/  IMAD R5, R9, R21, R8 ;  /* 0x0000001509057224 */ /* 0x000fe400078e0208 */
[----:B------:R-:W-:Y:S01]  /*5d90*/  IMAD.MOV.U32 R8, RZ, RZ, -0x1 ;  /* 0xffffffffff087424 */ /* 0x000fe200078e00ff */
[----:B------:R-:W4:Y:S01]  /*5da0*/  LDC R14, c[0x0][0x608] ;  /* 0x00018200ff0e7b82 */ /* 0x000f220000000800 */
[----:B------:R-:W-:Y:S01]  /*5db0*/  IMAD.IADD R5, R7, 0x1, R5 ;  /* 0x0000000107057824 */ /* 0x000fe200078e0205 */
[----:B------:R-:W-:-:S04]  /*5dc0*/  I2FP.F32.U32 R7, R3 ;  /* 0x0000000300077245 */ /* 0x000fc80000201000 */
[-C--:B0-----:R-:W-:Y:S01]  /*5dd0*/  SHF.R.U64 R10, R6, R22.reuse, R5 ;  /* 0x00000016060a7219 */ /* 0x081fe20000001205 */
[----:B--2---:R-:W-:Y:S01]  /*5de0*/  IMAD.MOV R6, RZ, RZ, -R11 ;  /* 0x000000ffff067224 */ /* 0x004fe200078e0a0b */
[----:B------:R-:W0:Y:S01]  /*5df0*/  LDC R9, c[0x0][0x658] ;  /* 0x00019600ff097b82 */ /* 0x000e220000000800 */
[----:B-1----:R-:W-:Y:S01]  /*5e00*/  ISETP.NE.U32.AND P0, PT, R24, RZ, PT ;  /* 0x000000ff1800720c */ /* 0x002fe20003f05070 */
[----:B------:R-:W-:Y:S01]  /*5e10*/  FMUL R7, R7, UR4 ;  /* 0x0000000407077c20 */ /* 0x000fe20008400000 */
[----:B------:R-:W-:Y:S02]  /*5e20*/  SHF.R.U32.HI R5, RZ, R22, R5 ;  /* 0x00000016ff057219 */ /* 0x000fe40000011605 */
[----:B------:R-:W-:-:S03]  /*5e30*/  ISETP.NE.AND.EX P0, PT, R25, RZ, PT, P0 ;  /* 0x000000ff1900720c */ /* 0x000fc60003f05300 */
[----:B------:R-:W1:Y:S01]  /*5e40*/  LDC R20, c[0x0][0x148] ;  /* 0x00005200ff147b82 */ /* 0x000e620000000800 */
[----:B---3--:R-:W-:Y:S02]  /*5e50*/  IMAD R23, R13, R6, R4 ;  /* 0x000000060d177224 */ /* 0x008fe400078e0204 */
[----:B------:R-:W-:-:S05]  /*5e60*/  IMAD.MOV.U32 R6, RZ, RZ, 0x1 ;  /* 0x00000001ff067424 */ /* 0x000fca00078e00ff */
[----:B------:R-:W2:Y:S01]  /*5e70*/  LDC R21, c[0x0][0x600] ;  /* 0x00018000ff157b82 */ /* 0x000ea20000000800 */
[-CC-:B----4-:R-:W-:Y:S02]  /*5e80*/  SHF.R.U64 R13, R10, R14.reuse, R5.reuse ;  /* 0x0000000e0a0d7219 */ /* 0x190fe40000001205 */
[----:B------:R-:W-:Y:S02]  /*5e90*/  SHF.R.U32.HI R4, RZ, R14, R5 ;  /* 0x0000000eff047219 */ /* 0x000fe40000011605 */
[----:B------:R3:W4:Y:S03]  /*5ea0*/  F2I.U32.TRUNC.NTZ R14, R7 ;  /* 0x00000007000e7305 */ /* 0x000726000020f000 */
[----:B------:R-:W1:Y:S01]  /*5eb0*/  LDC R26, c[0x0][0x648] ;  /* 0x00019200ff1a7b82 */ /* 0x000e620000000800 */
[-C--:B0-----:R-:W-:Y:S02]  /*5ec0*/  SHF.R.U64 R15, R13, R9.reuse, R4 ;  /* 0x000000090d0f7219 */ /* 0x081fe40000001204 */
[----:B------:R-:W-:-:S02]  /*5ed0*/  SHF.L.U32 R8, R8, R9, RZ ;  /* 0x0000000908087219 */ /* 0x000fc400000006ff */
[-C--:B------:R-:W-:Y:S01]  /*5ee0*/  SHF.R.U32.HI R5, RZ, R9.reuse, R4 ;  /* 0x00000009ff057219 */ /* 0x080fe20000011604 */
[----:B------:R-:W-:Y:S01]  /*5ef0*/  IMAD.MOV.U32 R4, RZ, RZ, R15 ;  /* 0x000000ffff047224 */ /* 0x000fe200078e000f */
[----:B------:R-:W-:Y:S01]  /*5f00*/  SHF.L.U32 R22, R6, R9, RZ ;  /* 0x0000000906167219 */ /* 0x000fe200000006ff */
[----:B------:R-:W0:Y:S01]  /*5f10*/  LDC R27, c[0x0][0x638] ;  /* 0x00018e00ff1b7b82 */ /* 0x000e220000000800 */
[----:B------:R-:W-:-:S07]  /*5f20*/  LOP3.LUT R28, RZ, R8, RZ, 0x33, !PT ;  /* 0x00000008ff1c7212 */ /* 0x000fce00078e33ff */
        /* <DEDUP_REMOVED lines=12> */
.L_x_165:
[----:B------:R-:W-:Y:S01]  /*5ff0*/  ISETP.NE.AND P0, PT, R2, 0x1, PT ;  /* 0x000000010200780c */ /* 0x000fe20003f05270 */
[----:B--2---:R-:W-:Y:S01]  /*6000*/  VIADD R7, R21, 0xffffffff ;  /* 0xffffffff15077836 */ /* 0x004fe20000000000 */
[----:B-1----:R-:W-:Y:S01]  /*6010*/  SHF.R.U64 R5, R4, R26, R5 ;  /* 0x0000001a04057219 */ /* 0x002fe20000001205 */
[----:B------:R-:W-:Y:S01]  /*6020*/  IMAD.MOV R14, RZ, RZ, -R14 ;  /* 0x000000ffff0e7224 */ /* 0x000fe200078e0a0e */
[----:B------:R-:W-:Y:S01]  /*6030*/  LOP3.LUT R4, R13, R28, RZ, 0xc0, !PT ;  /* 0x0000001c0d047212 */ /* 0x000fe200078ec0ff */
[----:B------:R-:W-:Y:S01]  /*6040*/  IMAD.MOV.U32 R8, RZ, RZ, R12 ;  /* 0x000000ffff087224 */ /* 0x000fe200078e000c */
[----:B------:R-:W-:Y:S01]  /*6050*/  LOP3.LUT R10, R10, R7, RZ, 0xc0, !PT ;  /* 0x000000070a0a7212 */ /* 0x000fe200078ec0ff */
[----:B------:R-:W-:Y:S02]  /*6060*/  IMAD.MOV R6, RZ, RZ, -R5 ;  /* 0x000000ffff067224 */ /* 0x000fe400078e0a05 */
[----:B------:R-:W-:-:S04]  /*6070*/  IMAD R4, R22, R5, R4 ;  /* 0x0000000516047224 */ /* 0x000fc800078e0204 */
[----:B------:R-:W-:Y:S02]  /*6080*/  @P0 IMAD R23, R20, R14, R3 ;  /* 0x0000000e14170224 */ /* 0x000fe400078e0203 */
[----:B0-----:R-:W-:Y:S02]  /*6090*/  IMAD R3, R6, R27, R15 ;  /* 0x0000001b06037224 */ /* 0x001fe400078e020f */
[----:B------:R-:W-:Y:S02]  /*60a0*/  IMAD R7, R4, R29, R23 ;  /* 0x0000001d04077224 */ /* 0x000fe400078e0217 */
[----:B------:R-:W-:Y:S02]  /*60b0*/  IMAD R4, R3, R21, R10 ;  /* 0x0000001503047224 */ /* 0x000fe400078e020a */
[----:B------:R-:W-:-:S03]  /*60c0*/  IMAD.MOV.U32 R6, RZ, RZ, 0x1 ;  /* 0x00000001ff067424 */ /* 0x000fc600078e00ff */
[----:B------:R-:W-:Y:S02]  /*60d0*/  SEL R9, R4, R7, !P0 ;  /* 0x0000000704097207 */ /* 0x000fe40004000000 */
[----:B------:R-:W-:-:S07]  /*60e0*/  SEL R7, R7, R4, !P0 ;  /* 0x0000000407077207 */ /* 0x000fce0004000000 */
.L_x_163:
[----:B------:R-:W-:-:S08]  /*60f0*/  NOP ;  /* 0x0000000000007918 */ /* 0x000fd00000000000 */
[----:B------:R-:W0:-:S00]  /*6100*/  USETMAXREG.DEALLOC.CTAPOOL 0x28 ;  /* 0x00000028000079c8 */ /* 0x000e0000080e0500 */
[----:B0-----:R-:W-:-:S13]  /*6110*/  ISETP.NE.AND P0, PT, R0, RZ, PT ;  /* 0x000000ff0000720c */ /* 0x001fda0003f05270 */
[----:B------:R-:W-:Y:S05]  /*6120*/  @P0 EXIT ;  /* 0x000000000000094d */ /* 0x000fea0003800000 */
[----:B------:R-:W-:Y:S01]  /*6130*/  LOP3.LUT P0, RZ, R6, 0xff, RZ, 0xc0, !PT ;  /* 0x000000ff06ff7812 */ /* 0x000fe2000780c0ff */
[----:B------:R-:W-:Y:S02]  /*6140*/  IMAD.MOV.U32 R0, RZ, RZ, 0x1 ;  /* 0x00000001ff007424 */ /* 0x000fe400078e00ff */
[----:B------:R-:W-:-:S10]  /*6150*/  IMAD.MOV.U32 R12, RZ, RZ, RZ ;  /* 0x000000ffff0c7224 */ /* 0x000fd400078e00ff */
[----:B------:R-:W-:Y:S05]  /*6160*/  @!P0 BRA `(.L_x_166) ;  /* 0x0000000c00308947 */ /* 0x000fea0003800000 */
[----:B------:R-:W0:Y:S01]  /*6170*/  LDC R0, c[0x0][0x28c] ;  /* 0x0000a300ff007b82 */ /* 0x000e220000000800 */
[----:B------:R-:W-:Y:S01]  /*6180*/  ULDC UR5, c[0x0][0x600] ;  /* 0x0001800000057ab9 */ /* 0x000fe20000000800 */
[----:B------:R-:W-:Y:S01]  /*6190*/  ULDC UR4, c[0x0][0xc] ;  /* 0x0000030000047ab9 */ /* 0x000fe20000000800 */
[----:B------:R-:W-:Y:S01]  /*61a0*/  UIADD3 UR16, UR5, -0x1, URZ ;  /* 0xffffffff05107890 */ /* 0x000fe2000fffe03f */
[C---:B------:R-:W-:Y:S01]  /*61b0*/  LOP3.LUT P2, RZ, R18.reuse, 0x7f, RZ, 0xc0, !PT ;  /* 0x0000007f12ff7812 */ /* 0x040fe2000784c0ff */
[----:B------:R-:W-:Y:S01]  /*61c0*/  ULDC UR6, c[0x0][0x658] ;  /* 0x0001960000067ab9 */ /* 0x000fe20000000800 */
[----:B------:R-:W-:Y:S01]  /*61d0*/  ULDC UR5, c[0x0][0x10] ;  /* 0x0000040000057ab9 */ /* 0x000fe20000000800 */
[----:B------:R-:W-:Y:S01]  /*61e0*/  UMOV UR7, 0xffffffff ;  /* 0xffffffff00077882 */ /* 0x000fe20000000000 */
[----:B------:R-:W-:Y:S01]  /*61f0*/  UMOV UR8, 0x1 ;  /* 0x0000000100087882 */ /* 0x000fe20000000000 */
[----:B------:R-:W-:Y:S01]  /*6200*/  UIMAD.WIDE.U32 UR4, UR4, UR5, URZ ;  /* 0x00000005040472a5 */ /* 0x000fe2000f8e003f */
[----:B------:R-:W-:Y:S01]  /*6210*/  LOP3.LUT P0, RZ, R18, 0x1f, RZ, 0xc0, !PT ;  /* 0x0000001f12ff7812 */ /* 0x000fe2000780c0ff */
[----:B------:R-:W-:Y:S01]  /*6220*/  USHF.L.U32 UR7, UR7, UR6, URZ ;  /* 0x0000000607077299 */ /* 0x000fe2000800063f */
[----:B------:R-:W-:Y:S01]  /*6230*/  BSSY B0, `(.L_x_166) ;  /* 0x00000bf000007945 */ /* 0x000fe20003800000 */
[----:B------:R-:W-:Y:S01]  /*6240*/  USHF.L.U32 UR18, UR8, UR6, URZ ;  /* 0x0000000608127299 */ /* 0x000fe2000800063f */
[----:B------:R-:W-:Y:S01]  /*6250*/  IMAD.MOV.U32 R13, RZ, RZ, 0x1 ;  /* 0x00000001ff0d7424 */ /* 0x000fe200078e00ff */
[----:B------:R-:W-:Y:S01]  /*6260*/  LOP3.LUT R11, R19, 0x2, RZ, 0xfc, !PT ;  /* 0x00000002130b7812 */ /* 0x000fe200078efcff */
[----:B------:R-:W-:Y:S01]  /*6270*/  ULDC UR6, c[0x0][0x14] ;  /* 0x0000050000067ab9 */ /* 0x000fe20000000800 */
[----:B------:R-:W-:Y:S01]  /*6280*/  PLOP3.LUT P0, PT, P0, P2, PT, 0x8a, 0x0 ;  /* 0x000000000000781c */ /* 0x000fe20000705172 */
[----:B------:R-:W-:Y:S01]  /*6290*/  UIMAD.WIDE.U32 UR20, UR4, UR6, URZ ;  /* 0x00000006041472a5 */ /* 0x000fe2000f8e003f */
[----:B------:R-:W-:Y:S01]  /*62a0*/  IMAD.MOV.U32 R12, RZ, RZ, RZ ;  /* 0x000000ffff0c7224 */ /* 0x000fe200078e00ff */
[----:B------:R-:W-:-:S02]  /*62b0*/  UIMAD UR13, UR5, UR6, URZ ;  /* 0x00000006050d72a4 */ /* 0x000fc4000f8e023f */
[----:B------:R-:W-:Y:S01]  /*62c0*/  ULOP3.LUT UR17, URZ, UR7, URZ, 0x33, !UPT ;  /* 0x000000073f117292 */ /* 0x000fe2000f8e333f */
[----:B0-----:R-:W-:Y:S01]  /*62d0*/  VIADD R0, R0, 0x7f ;  /* 0x0000007f00007836 */ /* 0x001fe20000000000 */
[----:B------:R-:W-:Y:S01]  /*62e0*/  UIADD3 UR13, UR21, UR13, URZ ;  /* 0x0000000d150d7290 */ /* 0x000fe2000fffe03f */
[----:B------:R-:W-:-:S03]  /*62f0*/  ULDC.64 UR22, c[0x0][0x198] ;  /* 0x0000660000167ab9 */ /* 0x000fc60000000a00 */
[----:B------:R-:W-:-:S04]  /*6300*/  SHF.R.S32.HI R3, RZ, 0x1f, R0 ;  /* 0x0000001fff037819 */ /* 0x000fc80000011400 */
[----:B------:R-:W-:Y:S01]  /*6310*/  LEA.HI R3, R3, R0, RZ, 0x7 ;  /* 0x0000000003037211 */ /* 0x000fe200078f38ff */
[----:B------:R-:W-:-:S03]  /*6320*/  IMAD.MOV.U32 R0, RZ, RZ, 0x1 ;  /* 0x00000001ff007424 */ /* 0x000fc600078e00ff */
[----:B------:R-:W-:-:S05]  /*6330*/  SHF.R.S32.HI R3, RZ, 0x7, R3 ;  /* 0x00000007ff037819 */ /* 0x000fca0000011403 */
[----:B------:R-:W-:-:S07]  /*6340*/  VIADD R10, R3, 0x1 ;  /* 0x00000001030a7836 */ /* 0x000fce0000000000 */
.L_x_178:
[----:B------:R-:W-:-:S03]  /*6350*/  UMOV UR4, 0xffffffff ;  /* 0xffffffff00047882 */ /* 0x000fc60000000000 */
[----:B------:R-:W-:Y:S05]  /*6360*/  BRA.DIV UR4, `(.L_x_167) ;  /* 0x0000000e04bc7947 */ /* 0x000fea000b800000 */
[----:B------:R-:W-:-:S13]  /*6370*/  ELECT P6, URZ, PT ;  /* 0x00000000003f782f */ /* 0x000fda00038c0000 */
.L_x_190:
[----:B------:R-:W0:Y:S01]  /*6380*/  LDC R4, c[0x0][0x28c] ;  /* 0x0000a300ff047b82 */ /* 0x000e220000000800 */
[----:B------:R-:W-:Y:S01]  /*6390*/  BSSY B1, `(.L_x_168) ;  /* 0x0000037000017945 */ /* 0x000fe20003800000 */
[----:B0-----:R-:W-:-:S13]  /*63a0*/  ISETP.LT.OR P6, PT, R4, 0x1, !P6 ;  /* 0x000000010400780c */ /* 0x001fda00077c1670 */
[----:B------:R-:W-:Y:S05]  /*63b0*/  @P6 BRA `(.L_x_169) ;  /* 0x0000000000d06947 */ /* 0x000fea0003800000 */
[----:B------:R-:W-:Y:S02]  /*63c0*/  IMAD.SHL.U32 R15, R9, 0x40, RZ ;  /* 0x00000040090f7824 */ /* 0x000fe400078e00ff */
[----:B------:R-:W-:Y:S02]  /*63d0*/  IMAD.SHL.U32 R18, R7, 0x100, RZ ;  /* 0x0000010007127824 */ /* 0x000fe400078e00ff */
[----:B------:R-:W-:Y:S02]  /*63e0*/  IMAD.MOV.U32 R20, RZ, RZ, RZ ;  /* 0x000000ffff147224 */ /* 0x000fe400078e00ff */
[----:B------:R-:W-:Y:S02]  /*63f0*/  IMAD.MOV.U32 R4, RZ, RZ, R10 ;  /* 0x000000ffff047224 */ /* 0x000fe400078e000a */
[----:B------:R-:W-:Y:S02]  /*6400*/  IMAD.MOV.U32 R5, RZ, RZ, R0 ;  /* 0x000000ffff057224 */ /* 0x000fe400078e0000 */
[----:B------:R-:W-:-:S07]  /*6410*/  IMAD.MOV.U32 R6, RZ, RZ, R12 ;  /* 0x000000ffff067224 */ /* 0x000fce00078e000c */
.L_x_173:
[----:B------:R-:W0:Y:S01]  /*6420*/  S2R R14, SR_CgaCtaId ;  /* 0x00000000000e7919 */ /* 0x000e220000008800 */
[----:B------:R-:W-:Y:S01]  /*6430*/  MOV R7, 0x400 ;  /* 0x0000040000077802 */ /* 0x000fe20000000f00 */
[----:B------:R-:W1:Y:S03]  /*6440*/  @!P2 LDC R9, c[0x0][0x500] ;  /* 0x00014000ff09ab82 */ /* 0x000e660000000800 */
[----:B0-----:R-:W-:Y:S02]  /*6450*/  LEA R21, R14, R7, 0x18 ;  /* 0x000000070e157211 */ /* 0x001fe400078ec0ff */
[----:B------:R-:W-:-:S03]  /*6460*/  SHF.L.U32 R7, R5, 0x1f, RZ ;  /* 0x0000001f05077819 */ /* 0x000fc600000006ff */
[----:B------:R-:W-:-:S04]  /*6470*/  IMAD R14, R6, 0x8, R21 ;  /* 0x00000008060e7824 */ /* 0x000fc800078e0215 */
[----:B------:R-:W0:Y:S02]  /*6480*/  SYNCS.PHASECHK.TRANS64.TRYWAIT P1, [R14+URZ+0x28], R7 ;  /* 0x000028070e0075a7 */ /* 0x000e24000802017f */
[----:B01----:R-:W-:Y:S05]  /*6490*/  @!P1 BRA `(.L_x_170) ;  /* 0x0000000c00909947 */ /* 0x003fea0003800000 */
.L_x_191:
[----:B0-----:R-:W-:Y:S01]  /*64a0*/  PRMT R7, R11, 0x9910, RZ ;  /* 0x000099100b077816 */ /* 0x001fe200000000ff */
[----:B------:R0:W-:Y:S03]  /*64b0*/  @!P2 SYNCS.ARRIVE.TRANS64 RZ, [R14+URZ], R9 ;  /* 0x000000090effa9a7 */ /* 0x0001e6000800003f */
[----:B------:R-:W-:-:S13]  /*64c0*/  ISETP.NE.AND P1, PT, R7, 0x2, PT ;  /* 0x000000020700780c */ /* 0x000fda0003f25270 */
[----:B0-----:R-:W-:Y:S05]  /*64d0*/  @P1 BRA `(.L_x_171) ;  /* 0x0000000000041947 */ /* 0x001fea0003800000 */
[----:B------:R-:W-:Y:S01]  /*64e0*/  BPT.TRAP 0x1 ;  /* 0x000000040000795c */ /* 0x000fe20000300000 */
.L_x_171:
[----:B------:R-:W-:Y:S05]  /*64f0*/  @P0 BRA `(.L_x_172) ;  /* 0x0000000000040947 */ /* 0x000fea0003800000 */
[----:B------:R-:W-:Y:S01]  /*6500*/  BPT.TRAP 0x1 ;  /* 0x000000040000795c */ /* 0x000fe20000300000 */
.L_x_172:
[--C-:B------:R-:W-:Y:S01]  /*6510*/  IMAD R7, R6, 0x8000, R21.reuse ;  /* 0x0000800006077824 */ /* 0x100fe200078e0215 */
[----:B------:R-:W-:Y:S01]  /*6520*/  R2UR UR9, R14 ;  /* 0x000000000e0972ca */ /* 0x000fe200000e0000 */
[----:B------:R-:W-:Y:S01]  /*6530*/  IMAD R21, R6, 0x2000, R21 ;  /* 0x0000200006157824 */ /* 0x000fe200078e0215 */
[----:B------:R-:W-:Y:S01]  /*6540*/  UIADD3 UR4, UP0, UR22, 0xf0, URZ ;  /* 0x000000f016047890 */ /* 0x000fe2000ff1e03f */
[----:B------:R-:W-:Y:S01]  /*6550*/  VIADD R4, R4, 0xffffffff ;  /* 0xffffffff04047836 */ /* 0x000fe20000000000 */
[----:B------:R-:W-:Y:S01]  /*6560*/  R2UR UR5, R7 ;  /* 0x00000000070572ca */ /* 0x000fe200000e0000 */
[----:B------:R-:W-:Y:S01]  /*6570*/  UIADD3 UR24, UP1, UR22, 0x1f0, URZ ;  /* 0x000001f016187890 */ /* 0x000fe2000ff3e03f */
[----:B------:R-:W-:Y:S01]  /*6580*/  R2UR UR8, R21 ;  /* 0x00000000150872ca */ /* 0x000fe200000e0000 */
[----:B------:R-:W-:Y:S01]  /*6590*/  VIADD R6, R6, 0x1 ;  /* 0x0000000106067836 */ /* 0x000fe20000000000 */
[----:B------:R-:W-:Y:S01]  /*65a0*/  R2UR UR11, R18 ;  /* 0x00000000120b72ca */ /* 0x000fe200000e0000 */
[----:B------:R-:W-:Y:S01]  /*65b0*/  UIADD3.X UR25, URZ, UR23, URZ, UP1, !UPT ;  /* 0x000000173f197290 */ /* 0x000fe20008ffe43f */
[----:B------:R-:W-:Y:S01]  /*65c0*/  R2UR UR10, R20 ;  /* 0x00000000140a72ca */ /* 0x000fe200000e0000 */
[----:B------:R-:W-:Y:S01]  /*65d0*/  UMOV UR6, 0x0 ;  /* 0x0000000000067882 */ /* 0x000fe20000000000 */
[----:B------:R-:W-:Y:S01]  /*65e0*/  R2UR UR12, R8 ;  /* 0x00000000080c72ca */ /* 0x000fe200000e0000 */
[----:B------:R-:W-:Y:S01]  /*65f0*/  UMOV UR7, 0x10000000 ;  /* 0x1000000000077882 */ /* 0x000fe20000000000 */
[----:B------:R-:W-:Y:S01]  /*6600*/  R2UR UR19, R15 ;  /* 0x000000000f1372ca */ /* 0x000fe200000e0000 */
[----:B------:R-:W-:Y:S01]  /*6610*/  VIADD R20, R20, 0x80 ;  /* 0x0000008014147836 */ /* 0x000fe20000000000 */
[----:B------:R-:W-:Y:S01]  /*6620*/  ISETP.GT.AND P3, PT, R4, 0x1, PT ;  /* 0x000000010400780c */ /* 0x000fe20003f64270 */
[----:B------:R-:W-:Y:S01]  /*6630*/  UIADD3 UR14, UR5, 0x100, URZ ;  /* 0x00000100050e7890 */ /* 0x000fe2000fffe03f */
[----:B------:R-:W-:Y:S01]  /*6640*/  ISETP.NE.AND P1, PT, R6, 0x5, PT ;  /* 0x000000050600780c */ /* 0x000fe20003f25270 */
[----:B------:R-:W-:-:S02]  /*6650*/  UIADD3.X UR5, URZ, UR23, URZ, UP0, !UPT ;  /* 0x000000173f057290 */ /* 0x000fc400087fe43f */
[----:B------:R-:W-:Y:S01]  /*6660*/  UIADD3 UR15, UR8, 0x28100, URZ ;  /* 0x00028100080f7890 */ /* 0x000fe2000fffe03f */
[----:B------:R-:W-:Y:S02]  /*6670*/  SEL R14, RZ, 0x1, P1 ;  /* 0x00000001ff0e7807 */ /* 0x000fe40000800000 */
[----:B------:R-:W-:Y:S01]  /*6680*/  UMOV UR8, UR14 ;  /* 0x0000000e00087c82 */ /* 0x000fe20008000000 */
[----:B------:R-:W-:Y:S02]  /*6690*/  SEL R6, R6, RZ, P1 ;  /* 0x000000ff06067207 */ /* 0x000fe40000800000 */
[----:B------:R-:W-:Y:S01]  /*66a0*/  LOP3.LUT R5, R5, R14, RZ, 0x3c, !PT ;  /* 0x0000000e05057212 */ /* 0x000fe200078e3cff */
[----:B------:R0:W-:Y:S02]  /*66b0*/  UTMALDG.3D [UR8], [UR4], desc[UR6] ;  /* 0x00000608040075b4 */ /* 0x0001e40008011000 */
[----:B0-----:R-:W-:Y:S01]  /*66c0*/  UMOV UR8, UR15 ;  /* 0x0000000f00087c82 */ /* 0x001fe20008000000 */
[----:B------:R-:W-:-:S02]  /*66d0*/  UMOV UR11, UR19 ;  /* 0x00000013000b7c82 */ /* 0x000fc40008000000 */
[----:B------:R0:W-:Y:S02]  /*66e0*/  UTMALDG.3D [UR8], [UR24], desc[UR6] ;  /* 0x00000608180075b4 */ /* 0x0001e40008011000 */
[----:B0-----:R-:W-:Y:S05]  /*66f0*/  @P3 BRA `(.L_x_173) ;  /* 0xfffffffc00483947 */ /* 0x001fea000383ffff */
.L_x_169:
[----:B------:R-:W-:Y:S05]  /*6700*/  BSYNC B1 ;  /* 0x0000000000017941 */ /* 0x000fea0003800000 */
.L_x_168:
[----:B------:R-:W-:Y:S01]  /*6710*/  LOP3.LUT P3, RZ, R13, 0xff, RZ, 0xc0, !PT ;  /* 0x000000ff0dff7812 */ /* 0x000fe2000786c0ff */
[----:B------:R-:W-:Y:S01]  /*6720*/  IMAD.IADD R12, R3, 0x1, R12 ;  /* 0x00000001030c7824 */ /* 0x000fe200078e020c */
[----:B------:R-:W-:Y:S01]  /*6730*/  IADD3 R16, P4, R16, UR20, RZ ;  /* 0x0000001410107c10 */ /* 0x000fe2000ff9e0ff */
[----:B------:R-:W-:Y:S01]  /*6740*/  ULDC.64 UR4, c[0x0][0x650] ;  /* 0x0001940000047ab9 */ /* 0x000fe20000000a00 */
[----:B------:R-:W-:Y:S01]  /*6750*/  BSSY B1, `(.L_x_174) ;  /* 0x000006a000017945 */ /* 0x000fe20003800000 */
[----:B------:R-:W-:Y:S01]  /*6760*/  IMAD.MOV.U32 R9, RZ, RZ, -0x1 ;  /* 0xffffffffff097424 */ /* 0x000fe200078e00ff */
[----:B------:R-:W-:Y:S01]  /*6770*/  ISETP.GT.U32.AND P1, PT, R12, 0x4, PT ;  /* 0x000000040c00780c */ /* 0x000fe20003f24070 */
[----:B------:R-:W-:Y:S01]  /*6780*/  IMAD.MOV.U32 R8, RZ, RZ, -0x1 ;  /* 0xffffffffff087424 */ /* 0x000fe200078e00ff */
[----:B------:R-:W-:Y:S02]  /*6790*/  IADD3.X R17, R17, UR13, RZ, P4, !PT ;  /* 0x0000000d11117c10 */ /* 0x000fe4000a7fe4ff */
[----:B------:R-:W-:-:S02]  /*67a0*/  ISETP.LT.U32.AND P1, PT, R3, 0x5, P1 ;  /* 0x000000050300780c */ /* 0x000fc40000f21070 */
[----:B------:R-:W-:Y:S01]  /*67b0*/  PRMT R13, RZ, 0x7610, R13 ;  /* 0x00007610ff0d7816 */ /* 0x000fe2000000000d */
[----:B------:R-:W0:Y:S01]  /*67c0*/  @P3 S2R R5, SR_CgaCtaId ;  /* 0x0000000000053919 */ /* 0x000e220000008800 */
[----:B------:R-:W-:-:S04]  /*67d0*/  @P3 MOV R4, 0x400 ;  /* 0x0000040000043802 */ /* 0x000fc80000000f00 */
[----:B0-----:R-:W-:Y:S01]  /*67e0*/  @P3 LEA R6, R5, R4, 0x18 ;  /* 0x0000000405063211 */ /* 0x001fe200078ec0ff */
[----:B------:R-:W-:-:S03]  /*67f0*/  IMAD.WIDE.U32 R4, R12, -0x33333333, RZ ;  /* 0xcccccccd0c047825 */ /* 0x000fc600078e00ff */
[----:B------:R0:W-:Y:S01]  /*6800*/  @P3 SYNCS.ARRIVE.TRANS64.A1T0 RZ, [R6+URZ+0x68], RZ ;  /* 0x000068ff06ff39a7 */ /* 0x0001e2000810003f */
[----:B------:R-:W-:Y:S02]  /*6810*/  ISETP.GE.U32.AND P3, PT, R3, 0x5, PT ;  /* 0x000000050300780c */ /* 0x000fe40003f66070 */
[----:B------:R-:W-:Y:S02]  /*6820*/  SHF.R.U32.HI R7, RZ, 0x2, R5 ;  /* 0x00000002ff077819 */ /* 0x000fe40000011605 */
[----:B------:R-:W-:Y:S02]  /*6830*/  SEL R5, RZ, 0x1, !P1 ;  /* 0x00000001ff057807 */ /* 0x000fe40004800000 */
[----:B------:R-:W-:Y:S01]  /*6840*/  ISETP.GE.U32.AND P1, PT, R16, UR4, PT ;  /* 0x0000000410007c0c */ /* 0x000fe2000bf26070 */
[----:B------:R-:W-:Y:S01]  /*6850*/  IMAD R12, R7, -0x5, R12 ;  /* 0xfffffffb070c7824 */ /* 0x000fe200078e020c */
[----:B------:R-:W-:Y:S02]  /*6860*/  LOP3.LUT R0, R0, R5, RZ, 0x3c, !PT ;  /* 0x0000000500007212 */ /* 0x000fe400078e3cff */
[----:B------:R-:W-:-:S02]  /*6870*/  ISETP.GE.U32.AND.EX P1, PT, R17, UR5, PT, P1 ;  /* 0x0000000511007c0c */ /* 0x000fc4000bf26110 */
[----:B------:R-:W-:Y:S02]  /*6880*/  PRMT R4, RZ, 0x7610, R4 ;  /* 0x00007610ff047816 */ /* 0x000fe40000000004 */
[----:B------:R-:W-:Y:S01]  /*6890*/  @P3 LOP3.LUT R0, R0, 0x1, R7, 0x78, !PT ;  /* 0x0000000100003812 */ /* 0x000fe200078e7807 */
[----:B------:R-:W-:-:S08]  /*68a0*/  IMAD.MOV.U32 R7, RZ, RZ, -0x1 ;  /* 0xffffffffff077424 */ /* 0x000fd000078e00ff */
[----:B0-----:R-:W-:Y:S05]  /*68b0*/  @P1 BRA `(.L_x_175) ;  /* 0x00000004004c1947 */ /* 0x001fea0003800000 */
[----:B------:R-:W-:Y:S01]  /*68c0*/  ULDC.64 UR4, c[0x0][0x628] ;  /* 0x00018a0000047ab9 */ /* 0x000fe20000000a00 */
[----:B------:R-:W0:Y:S01]  /*68d0*/  S2R R15, SR_CTAID.X ;  /* 0x00000000000f7919 */ /* 0x000e220000002500 */
[----:B------:R-:W-:Y:S01]  /*68e0*/  ISETP.NE.U32.AND P1, PT, RZ, UR4, PT ;  /* 0x00000004ff007c0c */ /* 0x000fe2000bf25070 */
[----:B------:R-:W-:Y:S01]  /*68f0*/  ULDC UR7, c[0x0][0x630] ;  /* 0x00018c0000077ab9 */ /* 0x000fe20000000800 */
[----:B------:R-:W-:Y:S01]  /*6900*/  IMAD.MOV.U32 R4, RZ, RZ, R16 ;  /* 0x000000ffff047224 */ /* 0x000fe200078e0010 */
[----:B------:R-:W1:Y:S01]  /*6910*/  S2R R14, SR_CTAID.Y ;  /* 0x00000000000e7919 */ /* 0x000e620000002600 */
[----:B------:R-:W-:Y:S01]  /*6920*/  ISETP.NE.AND.EX P1, PT, RZ, UR5, PT, P1 ;  /* 0x00000005ff007c0c */ /* 0x000fe2000bf25310 */
[----:B------:R-:W-:-:S12]  /*6930*/  IMAD.MOV.U32 R5, RZ, RZ, R17 ;  /* 0x000000ffff057224 */ /* 0x000fd800078e0011 */
[----:B------:R-:W-:Y:S05]  /*6940*/  @!P1 BRA `(.L_x_176) ;  /* 0x0000000000289947 */ /* 0x000fea0003800000 */
[----:B------:R-:W-:Y:S02]  /*6950*/  ULDC UR6, c[0x0][0x634] ;  /* 0x00018d0000067ab9 */ /* 0x000fe40000000800 */
[----:B------:R-:W-:-:S05]  /*6960*/  IADD3 R9, P1, R16, UR6, RZ ;  /* 0x0000000610097c10 */ /* 0x000fca000ff3e0ff */
[----:B------:R-:W-:-:S04]  /*6970*/  IMAD.X R21, RZ, RZ, R17, P1 ;  /* 0x000000ffff157224 */ /* 0x000fc800008e0611 */
[----:B------:R-:W-:-:S04]  /*6980*/  IMAD.WIDE.U32 R6, R21, UR4, RZ ;  /* 0x0000000415067c25 */ /* 0x000fc8000f8e00ff */
[----:B------:R-:W-:-:S04]  /*6990*/  IMAD.WIDE.U32 R6, P1, R9, UR5, R6 ;  /* 0x0000000509067c25 */ /* 0x000fc8000f820006 */
[----:B------:R-:W-:-:S04]  /*69a0*/  IMAD.WIDE.U32 R8, R9, UR4, RZ ;  /* 0x0000000409087c25 */ /* 0x000fc8000f8e00ff */
[----:B------:R-:W-:Y:S01]  /*69b0*/  IMAD.X R5, RZ, RZ, RZ, P1 ;  /* 0x000000ffff057224 */ /* 0x000fe200008e06ff */
[----:B------:R-:W-:Y:S01]  /*69c0*/  IADD3 RZ, P1, R9, R6, RZ ;  /* 0x0000000609ff7210 */ /* 0x000fe20007f3e0ff */
[----:B------:R-:W-:-:S04]  /*69d0*/  IMAD.MOV.U32 R4, RZ, RZ, R7 ;  /* 0x000000ffff047224 */ /* 0x000fc800078e0007 */
[----:B------:R-:W-:-:S08]  /*69e0*/  IMAD.WIDE.U32.X R4, R21, UR5, R4, P1 ;  /* 0x0000000515047c25 */ /* 0x000fd000088e0404 */
.L_x_176:
[--C-:B------:R-:W-:Y:S01]  /*69f0*/  SHF.R.U64 R8, R4, UR7, R5.reuse ;  /* 0x0000000704087c19 */ /* 0x100fe20008001205 */
[----:B------:R-:W-:Y:S01]  /*6a00*/  ULDC.64 UR4, c[0x0][0x620] ;  /* 0x0001880000047ab9 */ /* 0x000fe20000000a00 */
[----:B------:R-:W-:Y:S01]  /*6a10*/  SHF.R.U32.HI R4, RZ, UR7, R5 ;  /* 0x00000007ff047c19 */ /* 0x000fe20008011605 */
[----:B------:R-:W2:Y:S01]  /*6a20*/  LDC R24, c[0x0][0x144] ;  /* 0x00005100ff187b82 */ /* 0x000ea20000000800 */
[----:B------:R-:W-:Y:S01]  /*6a30*/  IADD3 R7, P1, RZ, -R8, RZ ;  /* 0x80000008ff077210 */ /* 0x000fe20007f3e0ff */
[----:B------:R-:W-:Y:S01]  /*6a40*/  ULDC.64 UR8, c[0x0][0x640] ;  /* 0x0001900000087ab9 */ /* 0x000fe20000000a00 */
[----:B0-----:R-:W-:Y:S01]  /*6a50*/  I2FP.F32.U32 R9, R15 ;  /* 0x0000000f00097245 */ /* 0x001fe20000201000 */
[----:B------:R-:W-:Y:S02]  /*6a60*/  ULDC UR6, c[0x0][0x608] ;  /* 0x0001820000067ab9 */ /* 0x000fe40000000800 */
[----:B------:R-:W-:Y:S01]  /*6a70*/  IMAD.X R4, RZ, RZ, ~R4, P1 ;  /* 0x000000ffff047224 */ /* 0x000fe200008e0e04 */
[----:B------:R-:W-:Y:S01]  /*6a80*/  ISETP.NE.U32.AND P1, PT, RZ, UR8, PT ;  /* 0x00000008ff007c0c */ /* 0x000fe2000bf25070 */
[----:B------:R-:W0:Y:S02]  /*6a90*/  LDC R21, c[0x0][0x148] ;  /* 0x00005200ff157b82 */ /* 0x000e240000000800 */
[----:B------:R-:W-:Y:S01]  /*6aa0*/  IMAD R6, R4, UR4, RZ ;  /* 0x0000000404067c24 */ /* 0x000fe2000f8e02ff */
[----:B------:R-:W-:Y:S01]  /*6ab0*/  ISETP.NE.AND.EX P1, PT, RZ, UR9, PT, P1 ;  /* 0x00000009ff007c0c */ /* 0x000fe2000bf25310 */
[----:B------:R-:W-:Y:S01]  /*6ac0*/  IMAD.WIDE.U32 R4, R7, UR4, R16 ;  /* 0x0000000407047c25 */ /* 0x000fe2000f8e0010 */
[----:B------:R-:W-:-:S03]  /*6ad0*/  ULDC UR4, c[0x0][0x150] ;  /* 0x0000540000047ab9 */ /* 0x000fc60000000800 */
[----:B------:R-:W-:Y:S02]  /*6ae0*/  IMAD R7, R7, UR5, R6 ;  /* 0x0000000507077c24 */ /* 0x000fe4000f8e0206 */
[----:B------:R-:W-:Y:S01]  /*6af0*/  FMUL R6, R9, UR4 ;  /* 0x0000000409067c20 */ /* 0x000fe20008400000 */
[----:B------:R-:W-:Y:S01]  /*6b00*/  ULDC UR4, c[0x0][0x618] ;  /* 0x0001860000047ab9 */ /* 0x000fe20000000800 */
[----:B------:R-:W-:Y:S01]  /*6b10*/  ULDC UR5, c[0x0][0x154] ;  /* 0x0000550000057ab9 */ /* 0x000fe20000000800 */
[----:B------:R-:W-:-:S03]  /*6b20*/  IMAD.IADD R5, R5, 0x1, R7 ;  /* 0x0000000105057824 */ /* 0x000fc600078e0207 */
[----:B------:R-:W3:Y:S02]  /*6b30*/  F2I.U32.TRUNC.NTZ R6, R6 ;  /* 0x0000000600067305 */ /* 0x000ee4000020f000 */
[----:B------:R-:W-:Y:S02]  /*6b40*/  SHF.R.U64 R9, R4, UR4, R5 ;  /* 0x0000000404097c19 */ /* 0x000fe40008001205 */
[----:B-1----:R-:W-:-:S05]  /*6b50*/  I2FP.F32.U32 R4, R14 ;  /* 0x0000000e00047245 */ /* 0x002fca0000201000 */
[----:B------:R-:W-:Y:S01]  /*6b60*/  FMUL R22, R4, UR5 ;  /* 0x0000000504167c20 */ /* 0x000fe20008400000 */
[----:B------:R-:W-:Y:S01]  /*6b70*/  SHF.R.U32.HI R4, RZ, UR4, R5 ;  /* 0x00000004ff047c19 */ /* 0x000fe20008011605 */
[----:B------:R-:W-:-:S03]  /*6b80*/  ULDC UR4, c[0x0][0x658] ;  /* 0x0001960000047ab9 */ /* 0x000fc60000000800 */
[--C-:B------:R-:W-:Y:S01]  /*6b90*/  SHF.R.U64 R20, R9, UR6, R4.reuse ;  /* 0x0000000609147c19 */ /* 0x100fe20008001204 */
[----:B------:R-:W1:Y:S01]  /*6ba0*/  F2I.U32.TRUNC.NTZ R22, R22 ;  /* 0x0000001600167305 */ /* 0x000e62000020f000 */
[----:B------:R-:W-:Y:S01]  /*6bb0*/  SHF.R.U32.HI R5, RZ, UR6, R4 ;  /* 0x00000006ff057c19 */ /* 0x000fe20008011604 */
[----:B---3--:R-:W-:-:S03]  /*6bc0*/  IMAD.MOV R6, RZ, RZ, -R6 ;  /* 0x000000ffff067224 */ /* 0x008fc600078e0a06 */
[----:B------:R-:W-:Y:S01]  /*6bd0*/  SHF.R.U64 R18, R20, UR4, R5 ;  /* 0x0000000414127c19 */ /* 0x000fe20008001205 */
[----:B--2---:R-:W-:Y:S01]  /*6be0*/  IMAD R15, R24, R6, R15 ;  /* 0x00000006180f7224 */ /* 0x004fe200078e020f */
[----:B------:R-:W-:-:S03]  /*6bf0*/  SHF.R.U32.HI R23, RZ, UR4, R5 ;  /* 0x00000004ff177c19 */ /* 0x000fc60008011605 */
[----:B------:R-:W-:Y:S02]  /*6c00*/  IMAD.MOV.U32 R4, RZ, RZ, R18 ;  /* 0x000000ffff047224 */ /* 0x000fe400078e0012 */
[----:B------:R-:W-:Y:S01]  /*6c10*/  IMAD.MOV.U32 R5, RZ, RZ, R23 ;  /* 0x000000ffff057224 */ /* 0x000fe200078e0017 */
[----:B-1----:R-:W-:Y:S06]  /*6c20*/  @!P1 BRA `(.L_x_177) ;  /* 0x0000000000289947 */ /* 0x002fec0003800000 */
[----:B------:R-:W-:Y:S02]  /*6c30*/  ULDC UR4, c[0x0][0x64c] ;  /* 0x0001930000047ab9 */ /* 0x000fe40000000800 */
[----:B------:R-:W-:-:S05]  /*6c40*/  IADD3 R5, P1, R18, UR4, RZ ;  /* 0x0000000412057c10 */ /* 0x000fca000ff3e0ff */
[----:B------:R-:W-:-:S04]  /*6c50*/  IMAD.X R23, RZ, RZ, R23, P1 ;  /* 0x000000ffff177224 */ /* 0x000fc800008e0617 */
[----:B------:R-:W-:-:S04]  /*6c60*/  IMAD.WIDE.U32 R6, R23, UR8, RZ ;  /* 0x0000000817067c25 */ /* 0x000fc8000f8e00ff */
[----:B------:R-:W-:-:S04]  /*6c70*/  IMAD.WIDE.U32 R6, P1, R5, UR9, R6 ;  /* 0x0000000905067c25 */ /* 0x000fc8000f820006 */
[----:B------:R-:W-:-:S04]  /*6c80*/  IMAD.WIDE.U32 R4, R5, UR8, RZ ;  /* 0x0000000805047c25 */ /* 0x000fc8000f8e00ff */
[----:B------:R-:W-:Y:S01]  /*6c90*/  IMAD.MOV.U32 R4, RZ, RZ, R7 ;  /* 0x000000ffff047224 */ /* 0x000fe200078e0007 */
[----:B------:R-:W-:Y:S01]  /*6ca0*/  IADD3 RZ, P3, R5, R6, RZ ;  /* 0x0000000605ff7210 */ /* 0x000fe20007f7e0ff */
[----:B------:R-:W-:-:S04]  /*6cb0*/  IMAD.X R5, RZ, RZ, RZ, P1 ;  /* 0x000000ffff057224 */ /* 0x000fc800008e06ff */
[----:B------:R-:W-:-:S08]  /*6cc0*/  IMAD.WIDE.U32.X R4, R23, UR9, R4, P3 ;  /* 0x0000000917047c25 */ /* 0x000fd000098e0404 */
.L_x_177:
[----:B------:R-:W-:Y:S01]  /*6cd0*/  ISETP.NE.AND P1, PT, R2, 0x1, PT ;  /* 0x000000010200780c */ /* 0x000fe20003f25270 */
[----:B------:R-:W-:Y:S01]  /*6ce0*/  ULDC UR4, c[0x0][0x648] ;  /* 0x0001920000047ab9 */ /* 0x000fe20000000800 */
[----:B------:R-:W-:Y:S01]  /*6cf0*/  LOP3.LUT R20, R20, UR17, RZ, 0xc0, !PT ;  /* 0x0000001114147c12 */ /* 0x000fe2000f8ec0ff */
[----:B------:R-:W-:Y:S01]  /*6d00*/  IMAD.MOV R22, RZ, RZ, -R22 ;  /* 0x000000ffff167224 */ /* 0x000fe200078e0a16 */
[----:B------:R-:W-:Y:S01]  /*6d10*/  SHF.R.U64 R5, R4, UR4, R5 ;  /* 0x0000000404057c19 */ /* 0x000fe20008001205 */
[----:B------:R-:W-:Y:S01]  /*6d20*/  ULDC UR4, c[0x0][0x638] ;  /* 0x00018e0000047ab9 */ /* 0x000fe20000000800 */
[----:B------:R-:W-:Y:S01]  /*6d30*/  LOP3.LUT R9, R9, UR16, RZ, 0xc0, !PT ;  /* 0x0000001009097c12 */ /* 0x000fe2000f8ec0ff */
[----:B------:R-:W-:Y:S01]  /*6d40*/  ULDC UR5, c[0x0][0x610] ;  /* 0x0001840000057ab9 */ /* 0x000fe20000000800 */
[----:B------:R-:W-:Y:S02]  /*6d50*/  IMAD.MOV.U32 R4, RZ, RZ, 0x1 ;  /* 0x00000001ff047424 */ /* 0x000fe400078e00ff */
[----:B------:R-:W-:-:S02]  /*6d60*/  IMAD.MOV R7, RZ, RZ, -R5 ;  /* 0x000000ffff077224 */ /* 0x000fc400078e0a05 */
[----:B------:R-:W-:Y:S02]  /*6d70*/  IMAD R20, R5, UR18, R20 ;  /* 0x0000001205147c24 */ /* 0x000fe4000f8e0214 */
[----:B0-----:R-:W-:Y:S02]  /*6d80*/  @P1 IMAD R15, R21, R22, R14 ;  /* 0x00000016150f1224 */ /* 0x001fe400078e020e */
[----:B------:R-:W-:Y:S01]  /*6d90*/  IMAD R18, R7, UR4, R18 ;  /* 0x0000000407127c24 */ /* 0x000fe2000f8e0212 */
[----:B------:R-:W-:Y:S01]  /*6da0*/  ULDC UR4, c[0x0][0x600] ;  /* 0x0001800000047ab9 */ /* 0x000fe20000000800 */
[----:B------:R-:W-:Y:S02]  /*6db0*/  IMAD R15, R20, UR5, R15 ;  /* 0x00000005140f7c24 */ /* 0x000fe4000f8e020f */
[----:B------:R-:W-:-:S05]  /*6dc0*/  IMAD R18, R18, UR4, R9 ;  /* 0x0000000412127c24 */ /* 0x000fca000f8e0209 */
[----:B------:R-:W-:Y:S02]  /*6dd0*/  SEL R9, R18, R15, !P1 ;  /* 0x0000000f12097207 */ /* 0x000fe40004800000 */
[----:B------:R-:W-:-:S07]  /*6de0*/  SEL R7, R15, R18, !P1 ;  /* 0x000000120f077207 */ /* 0x000fce0004800000 */
.L_x_175:
[----:B------:R-:W-:Y:S05]  /*6df0*/  BSYNC B1 ;  /* 0x0000000000017941 */ /* 0x000fea0003800000 */
.L_x_174:
[----:B------:R-:W-:-:S13]  /*6e00*/  LOP3.LUT P1, RZ, R4, 0xff, RZ, 0xc0, !PT ;  /* 0x000000ff04ff7812 */ /* 0x000fda000782c0ff */
[----:B------:R-:W-:Y:S05]  /*6e10*/  @P1 BRA `(.L_x_178) ;  /* 0xfffffff4004c1947 */ /* 0x000fea000383ffff */
[----:B------:R-:W-:Y:S05]  /*6e20*/  BSYNC B0 ;  /* 0x0000000000007941 */ /* 0x000fea0003800000 */
.L_x_166:
[----:B------:R-:W-:-:S03]  /*6e30*/  UMOV UR4, 0xffffffff ;  /* 0xffffffff00047882 */ /* 0x000fc60000000000 */
[----:B------:R-:W-:Y:S05]  /*6e40*/  BRA.DIV UR4, `(.L_x_179) ;  /* 0x0000000604387947 */ /* 0x000fea000b800000 */
[----:B------:R-:W-:-:S13]  /*6e50*/  ELECT P6, URZ, PT ;  /* 0x00000000003f782f */ /* 0x000fda00038c0000 */
.L_x_194:
[----:B------:R-:W-:Y:S04]  /*6e60*/  BSSY B0, `(.L_x_180) ;  /* 0x0000034000007945 */ /* 0x000fe80003800000 */
[----:B------:R-:W-:Y:S05]  /*6e70*/  @!P6 BRA `(.L_x_181) ;  /* 0x0000000000c8e947 */ /* 0x000fea0003800000 */
[----:B------:R-:W-:-:S04]  /*6e80*/  LOP3.LUT R19, R19, 0x2, RZ, 0xfc, !PT ;  /* 0x0000000213137812 */ /* 0x000fc800078efcff */
[----:B------:R-:W-:-:S13]  /*6e90*/  ISETP.NE.AND P0, PT, R19, 0x3, PT ;  /* 0x000000031300780c */ /* 0x000fda0003f05270 */
[----:B------:R-:W-:Y:S05]  /*6ea0*/  @!P0 BRA `(.L_x_182) ;  /* 0x0000000000048947 */ /* 0x000fea0003800000 */
[----:B------:R-:W-:Y:S01]  /*6eb0*/  BPT.TRAP 0x1 ;  /* 0x000000040000795c */ /* 0x000fe20000300000 */
.L_x_182:
[----:B------:R-:W0:Y:S01]  /*6ec0*/  S2R R3, SR_CgaCtaId ;  /* 0x0000000000037919 */ /* 0x000e220000008800 */
[----:B------:R-:W-:-:S04]  /*6ed0*/  MOV R2, 0x400 ;  /* 0x0000040000027802 */ /* 0x000fc80000000f00 */
[----:B0-----:R-:W-:Y:S02]  /*6ee0*/  LEA R3, R3, R2, 0x18 ;  /* 0x0000000203037211 */ /* 0x001fe400078ec0ff */
[----:B------:R-:W-:-:S03]  /*6ef0*/  SHF.L.U32 R2, R0, 0x1f, RZ ;  /* 0x0000001f00027819 */ /* 0x000fc600000006ff */
[----:B------:R-:W-:-:S04]  /*6f00*/  VIADD R3, R3, 0x28 ;  /* 0x0000002803037836 */ /* 0x000fc80000000000 */
[C---:B------:R-:W-:Y:S02]  /*6f10*/  IMAD R7, R12.reuse, 0x8, R3 ;  /* 0x000000080c077824 */ /* 0x040fe400078e0203 */
[----:B------:R-:W-:Y:S02]  /*6f20*/  VIADD R12, R12, 0x1 ;  /* 0x000000010c0c7836 */ /* 0x000fe40000000000 */
[----:B------:R-:W0:Y:S03]  /*6f30*/  SYNCS.PHASECHK.TRANS64.TRYWAIT P0, [R7+URZ], R2 ;  /* 0x00000002070075a7 */ /* 0x000e26000800017f */
[----:B------:R-:W-:-:S04]  /*6f40*/  ISETP.NE.AND P1, PT, R12, 0x5, PT ;  /* 0x000000050c00780c */ /* 0x000fc80003f25270 */
[----:B------:R-:W-:Y:S02]  /*6f50*/  SEL R5, RZ, 0x1, P1 ;  /* 0x00000001ff057807 */ /* 0x000fe40000800000 */
[----:B------:R-:W-:Y:S02]  /*6f60*/  SEL R12, R12, RZ, P1 ;  /* 0x000000ff0c0c7207 */ /* 0x000fe40000800000 */
[----:B------:R-:W-:-:S03]  /*6f70*/  LOP3.LUT R5, R0, R5, RZ, 0x3c, !PT ;  /* 0x0000000500057212 */ /* 0x000fc600078e3cff */
[----:B------:R-:W-:Y:S01]  /*6f80*/  IMAD R9, R12, 0x8, R3 ;  /* 0x000000080c097824 */ /* 0x000fe200078e0203 */
[----:B------:R-:W-:Y:S01]  /*6f90*/  SHF.L.U32 R4, R5, 0x1f, RZ ;  /* 0x0000001f05047819 */ /* 0x000fe200000006ff */
[----:B0-----:R-:W-:Y:S06]  /*6fa0*/  @!P0 BRA `(.L_x_183) ;  /* 0x0000000400008947 */ /* 0x001fec0003800000 */
.L_x_195:
[----:B------:R-:W1:Y:S01]  /*6fb0*/  SYNCS.PHASECHK.TRANS64.TRYWAIT P0, [R9+URZ], R4 ;  /* 0x00000004090075a7 */ /* 0x000e62000800017f */
[----:B------:R-:W-:-:S05]  /*6fc0*/  VIADD R0, R12, 0x1 ;  /* 0x000000010c007836 */ /* 0x000fca0000000000 */
[----:B------:R-:W-:-:S04]  /*6fd0*/  ISETP.NE.AND P1, PT, R0, 0x5, PT ;  /* 0x000000050000780c */ /* 0x000fc80003f25270 */
[----:B0-----:R-:W-:Y:S02]  /*6fe0*/  SEL R2, RZ, 0x1, P1 ;  /* 0x00000001ff027807 */ /* 0x001fe40000800000 */
[----:B------:R-:W-:Y:S02]  /*6ff0*/  SEL R0, R0, RZ, P1 ;  /* 0x000000ff00007207 */ /* 0x000fe40000800000 */
[----:B------:R-:W-:-:S03]  /*7000*/  LOP3.LUT R7, R5, R2, RZ, 0x3c, !PT ;  /* 0x0000000205077212 */ /* 0x000fc600078e3cff */
[----:B------:R-:W-:Y:S01]  /*7010*/  IMAD R6, R0, 0x8, R3 ;  /* 0x0000000800067824 */ /* 0x000fe200078e0203 */
[----:B------:R-:W-:Y:S01]  /*7020*/  SHF.L.U32 R5, R7, 0x1f, RZ ;  /* 0x0000001f07057819 */ /* 0x000fe200000006ff */
[----:B-1----:R-:W-:Y:S06]  /*7030*/  @!P0 BRA `(.L_x_184) ;  /* 0x0000000000f08947 */ /* 0x002fec0003800000 */
.L_x_196:
[----:B------:R-:W1:Y:S01]  /*7040*/  SYNCS.PHASECHK.TRANS64.TRYWAIT P0, [R6+URZ], R5 ;  /* 0x00000005060075a7 */ /* 0x000e62000800017f */
[----:B------:R-:W-:-:S05]  /*7050*/  VIADD R0, R0, 0x1 ;  /* 0x0000000100007836 */ /* 0x000fca0000000000 */
[----:B------:R-:W-:-:S04]  /*7060*/  ISETP.NE.AND P1, PT, R0, 0x5, PT ;  /* 0x000000050000780c */ /* 0x000fc80003f25270 */
[----:B------:R-:W-:Y:S02]  /*7070*/  SEL R2, RZ, 0x1, P1 ;  /* 0x00000001ff027807 */ /* 0x000fe40000800000 */
[----:B------:R-:W-:Y:S02]  /*7080*/  SEL R0, R0, RZ, P1 ;  /* 0x000000ff00007207 */ /* 0x000fe40000800000 */
[----:B------:R-:W-:-:S03]  /*7090*/  LOP3.LUT R7, R7, R2, RZ, 0x3c, !PT ;  /* 0x0000000207077212 */ /* 0x000fc600078e3cff */
[----:B0-----:R-:W-:Y:S01]  /*70a0*/  IMAD R9, R0, 0x8, R3 ;  /* 0x0000000800097824 */ /* 0x001fe200078e0203 */
[----:B------:R-:W-:Y:S01]  /*70b0*/  SHF.L.U32 R4, R7, 0x1f, RZ ;  /* 0x0000001f07047819 */ /* 0x000fe200000006ff */
[----:B-1----:R-:W-:Y:S06]  /*70c0*/  @!P0 BRA `(.L_x_185) ;  /* 0x0000000000e08947 */ /* 0x002fec0003800000 */
.L_x_197:
[----:B------:R-:W1:Y:S01]  /*70d0*/  SYNCS.PHASECHK.TRANS64.TRYWAIT P0, [R9+URZ], R4 ;  /* 0x00000004090075a7 */ /* 0x000e62000800017f */
[----:B------:R-:W-:-:S05]  /*70e0*/  VIADD R0, R0, 0x1 ;  /* 0x0000000100007836 */ /* 0x000fca0000000000 */
[----:B------:R-:W-:-:S04]  /*70f0*/  ISETP.NE.AND P1, PT, R0, 0x5, PT ;  /* 0x000000050000780c */ /* 0x000fc80003f25270 */
[----:B------:R-:W-:Y:S02]  /*7100*/  SEL R2, RZ, 0x1, P1 ;  /* 0x00000001ff027807 */ /* 0x000fe40000800000 */
[----:B------:R-:W-:Y:S02]  /*7110*/  SEL R0, R0, RZ, P1 ;  /* 0x000000ff00007207 */ /* 0x000fe40000800000 */
[----:B------:R-:W-:Y:S01]  /*7120*/  LOP3.LUT R2, R7, R2, RZ, 0x3c, !PT ;  /* 0x0000000207027212 */ /* 0x000fe200078e3cff */
[----:B-1----:R-:W-:Y:S06]  /*7130*/  @!P0 BRA `(.L_x_186) ;  /* 0x0000000000d88947 */ /* 0x002fec0003800000 */
.L_x_198:
[----:B------:R-:W-:Y:S01]  /*7140*/  IMAD R3, R0, 0x8, R3 ;  /* 0x0000000800037824 */ /* 0x000fe200078e0203 */
[----:B------:R-:W-:-:S07]  /*7150*/  SHF.L.U32 R0, R2, 0x1f, RZ ;  /* 0x0000001f02007819 */ /* 0x000fce00000006ff */
.L_x_187:
[----:B--2---:R2:W3:Y:S02]  /*7160*/  SYNCS.PHASECHK.TRANS64.TRYWAIT P0, [R3+URZ], R0 ;  /* 0x00000000030075a7 */ /* 0x0044e4000800017f */
[----:B---3--:R-:W-:Y:S05]  /*7170*/  @!P0 NANOSLEEP.SYNCS 0x989680 ;  /* 0x009896800000895d */ /* 0x008fea0003900000 */
[----:B------:R-:W3:Y:S02]  /*7180*/  @!P0 SYNCS.PHASECHK.TRANS64 P0, [R3+URZ], R0 ;  /* 0x00000000030085a7 */ /* 0x000ee4000800007f */
[----:B---3--:R-:W-:Y:S05]  /*7190*/  @!P0 BRA `(.L_x_187) ;  /* 0xfffffffc00f08947 */ /* 0x008fea000383ffff */
.L_x_181:
[----:B------:R-:W-:Y:S05]  /*71a0*/  BSYNC B0 ;  /* 0x0000000000007941 */ /* 0x000fea0003800000 */
.L_x_180:
[----:B------:R-:W-:Y:S05]  /*71b0*/  EXIT ;  /* 0x000000000000794d */ /* 0x000fea0003800000 */
.L_x_17:
[----:B---3--:R3:W4:Y:S02]  /*71c0*/  SYNCS.PHASECHK.TRANS64.TRYWAIT P1, [R3+URZ], R0 ;  /* 0x00000000030075a7 */ /* 0x008724000802017f */
[----:B----4-:R-:W-:Y:S05]  /*71d0*/  @!P1 NANOSLEEP.SYNCS 0x989680 ;  /* 0x009896800000995d */ /* 0x010fea0003900000 */
[----:B------:R-:W4:Y:S02]  /*71e0*/  @!P1 SYNCS.PHASECHK.TRANS64 P1, [R3+URZ], R0 ;  /* 0x00000000030095a7 */ /* 0x000f24000802007f */
[----:B----4-:R-:W-:Y:S05]  /*71f0*/  @!P1 BRA `(.L_x_17) ;  /* 0xfffffffc00f09947 */ /* 0x010fea000383ffff */
[----:B------:R-:W-:Y:S05]  /*7200*/  BRA `(.L_x_16) ;  /* 0xffffffa0001c7947 */ /* 0x000fea000383ffff */
.L_x_22:
[----:B-1----:R1:W2:Y:S02]  /*7210*/  SYNCS.PHASECHK.TRANS64.TRYWAIT P1, [R5+URZ], R4 ;  /* 0x00000004050075a7 */ /* 0x0022a4000802017f */
[----:B--2---:R-:W-:Y:S05]  /*7220*/  @!P1 NANOSLEEP.SYNCS 0x989680 ;  /* 0x009896800000995d */ /* 0x004fea0003900000 */
[----:B------:R-:W2:Y:S02]  /*7230*/  @!P1 SYNCS.PHASECHK.TRANS64 P1, [R5+URZ], R4 ;  /* 0x00000004050095a7 */ /* 0x000ea4000802007f */
[----:B--2---:R-:W-:Y:S05]  /*7240*/  @!P1 BRA `(.L_x_22) ;  /* 0xfffffffc00f09947 */ /* 0x004fea000383ffff */
[----:B------:R-:W-:Y:S05]  /*7250*/  BRA `(.L_x_21) ;  /* 0xffffffa400687947 */ /* 0x000fea000383ffff */
.L_x_167:
[----:B------:R-:W-:Y:S01]  /*7260*/  BSSY B1, `(.L_x_188) ;  /* 0x0000006000017945 */ /* 0x000fe20003800000 */
[----:B------:R-:W-:-:S07]  /*7270*/  IMAD.MOV.U32 R15, RZ, RZ, -0x1 ;  /* 0xffffffffff0f7424 */ /* 0x000fce00078e00ff */
[----:B------:R-:W-:Y:S05]  /*7280*/  WARPSYNC.COLLECTIVE R15, `(.L_x_189) ;  /* 0x000000000f0c7348 */ /* 0x000fea0003c00000 */
[----:B------:R-:W-:Y:S02]  /*7290*/  ELECT P6, UR62, PT ;  /* 0x00000000003e782f */ /* 0x000fe400038c0000 */
[----:B------:R-:W-:Y:S01]  /*72a0*/  MOV R14, UR62 ;  /* 0x0000003e000e7c02 */ /* 0x000fe20008000f00 */
[----:B------:R-:W-:Y:S10]  /*72b0*/  ENDCOLLECTIVE ;  /* 0x000000000000791b */ /* 0x000ff40003800000 */
.L_x_189:
[----:B------:R-:W-:Y:S05]  /*72c0*/  BSYNC B1 ;  /* 0x0000000000017941 */ /* 0x000fea0003800000 */
.L_x_188:
[----:B------:R-:W-:Y:S05]  /*72d0*/  BRA `(.L_x_190) ;  /* 0xfffffff000287947 */ /* 0x000fea000383ffff */
.L_x_170:
[----:B0-----:R0:W1:Y:S02]  /*72e0*/  SYNCS.PHASECHK.TRANS64.TRYWAIT P1, [R14+URZ+0x28], R7 ;  /* 0x000028070e0075a7 */ /* 0x001064000802017f */
[----:B-1----:R-:W-:Y:S05]  /*72f0*/  @!P1 NANOSLEEP.SYNCS 0x989680 ;  /* 0x009896800000995d */ /* 0x002fea0003900000 */
[----:B------:R-:W1:Y:S02]  /*7300*/  @!P1 SYNCS.PHASECHK.TRANS64 P1, [R14+URZ+0x28], R7 ;  /* 0x000028070e0095a7 */ /* 0x000e64000802007f */
[----:B-1----:R-:W-:Y:S05]  /*7310*/  @!P1 BRA `(.L_x_170) ;  /* 0xfffffffc00f09947 */ /* 0x002fea000383ffff */
[----:B------:R-:W-:Y:S05]  /*7320*/  BRA `(.L_x_191) ;  /* 0xfffffff0005c7947 */ /* 0x000fea000383ffff */
.L_x_179:
[----:B------:R-:W-:Y:S01]  /*7330*/  BSSY B0, `(.L_x_192) ;  /* 0x0000006000007945 */ /* 0x000fe20003800000 */
[----:B------:R-:W-:-:S07]  /*7340*/  IMAD.MOV.U32 R15, RZ, RZ, -0x1 ;  /* 0xffffffffff0f7424 */ /* 0x000fce00078e00ff */
[----:B------:R-:W-:Y:S05]  /*7350*/  WARPSYNC.COLLECTIVE R15, `(.L_x_193) ;  /* 0x000000000f0c7348 */ /* 0x000fea0003c00000 */
[----:B------:R-:W-:Y:S02]  /*7360*/  ELECT P6, UR62, PT ;  /* 0x00000000003e782f */ /* 0x000fe400038c0000 */
[----:B------:R-:W-:Y:S01]  /*7370*/  MOV R14, UR62 ;  /* 0x0000003e000e7c02 */ /* 0x000fe20008000f00 */
[----:B------:R-:W-:Y:S10]  /*7380*/  ENDCOLLECTIVE ;  /* 0x000000000000791b */ /* 0x000ff40003800000 */
.L_x_193:
[----:B------:R-:W-:Y:S05]  /*7390*/  BSYNC B0 ;  /* 0x0000000000007941 */ /* 0x000fea0003800000 */
.L_x_192:
[----:B------:R-:W-:Y:S05]  /*73a0*/  BRA `(.L_x_194) ;  /* 0xfffffff800ac7947 */ /* 0x000fea000383ffff */
.L_x_183:
[----:B0-----:R0:W1:Y:S02]  /*73b0*/  SYNCS.PHASECHK.TRANS64.TRYWAIT P0, [R7+URZ], R2 ;  /* 0x00000002070075a7 */ /* 0x001064000800017f */
[----:B-1----:R-:W-:Y:S05]  /*73c0*/  @!P0 NANOSLEEP.SYNCS 0x989680 ;  /* 0x009896800000895d */ /* 0x002fea0003900000 */
[----:B------:R-:W1:Y:S02]  /*73d0*/  @!P0 SYNCS.PHASECHK.TRANS64 P0, [R7+URZ], R2 ;  /* 0x00000002070085a7 */ /* 0x000e64000800007f */
[----:B-1----:R-:W-:Y:S05]  /*73e0*/  @!P0 BRA `(.L_x_183) ;  /* 0xfffffffc00f08947 */ /* 0x002fea000383ffff */
[----:B------:R-:W-:Y:S05]  /*73f0*/  BRA `(.L_x_195) ;  /* 0xfffffff800ec7947 */ /* 0x000fea000383ffff */
.L_x_184:
[----:B0-----:R0:W1:Y:S02]  /*7400*/  SYNCS.PHASECHK.TRANS64.TRYWAIT P0, [R9+URZ], R4 ;  /* 0x00000004090075a7 */ /* 0x001064000800017f */
[----:B-1----:R-:W-:Y:S05]  /*7410*/  @!P0 NANOSLEEP.SYNCS 0x989680 ;  /* 0x009896800000895d */ /* 0x002fea0003900000 */
[----:B------:R-:W1:Y:S02]  /*7420*/  @!P0 SYNCS.PHASECHK.TRANS64 P0, [R9+URZ], R4 ;  /* 0x00000004090085a7 */ /* 0x000e64000800007f */
[----:B-1----:R-:W-:Y:S05]  /*7430*/  @!P0 BRA `(.L_x_184) ;  /* 0xfffffffc00f08947 */ /* 0x002fea000383ffff */
[----:B------:R-:W-:Y:S05]  /*7440*/  BRA `(.L_x_196) ;  /* 0xfffffff800fc7947 */ /* 0x000fea000383ffff */
.L_x_185:
[----:B0-----:R0:W1:Y:S02]  /*7450*/  SYNCS.PHASECHK.TRANS64.TRYWAIT P0, [R6+URZ], R5 ;  /* 0x00000005060075a7 */ /* 0x001064000800017f */
[----:B-1----:R-:W-:Y:S05]  /*7460*/  @!P0 NANOSLEEP.SYNCS 0x989680 ;  /* 0x009896800000895d */ /* 0x002fea0003900000 */
[----:B------:R-:W1:Y:S02]  /*7470*/  @!P0 SYNCS.PHASECHK.TRANS64 P0, [R6+URZ], R5 ;  /* 0x00000005060085a7 */ /* 0x000e64000800007f */
[----:B-1----:R-:W-:Y:S05]  /*7480*/  @!P0 BRA `(.L_x_185) ;  /* 0xfffffffc00f08947 */ /* 0x002fea000383ffff */
[----:B------:R-:W-:Y:S05]  /*7490*/  BRA `(.L_x_197) ;  /* 0xfffffffc000c7947 */ /* 0x000fea000383ffff */
.L_x_186:
[----:B-1----:R1:W2:Y:S02]  /*74a0*/  SYNCS.PHASECHK.TRANS64.TRYWAIT P0, [R9+URZ], R4 ;  /* 0x00000004090075a7 */ /* 0x0022a4000800017f */
[----:B--2---:R-:W-:Y:S05]  /*74b0*/  @!P0 NANOSLEEP.SYNCS 0x989680 ;  /* 0x009896800000895d */ /* 0x004fea0003900000 */
[----:B------:R-:W2:Y:S02]  /*74c0*/  @!P0 SYNCS.PHASECHK.TRANS64 P0, [R9+URZ], R4 ;  /* 0x00000004090085a7 */ /* 0x000ea4000800007f */
[----:B--2---:R-:W-:Y:S05]  /*74d0*/  @!P0 BRA `(.L_x_186) ;  /* 0xfffffffc00f08947 */ /* 0x004fea000383ffff */
[----:B------:R-:W-:Y:S05]  /*74e0*/  BRA `(.L_x_198) ;  /* 0xfffffffc00147947 */ /* 0x000fea000383ffff */
.L_x_199:
[----:B------:R-:W-:-:S00]  /*74f0*/  BRA `(.L_x_199) ;  /* 0xfffffffc00fc7947 */ /* 0x000fc0000383ffff */
[----:B------:R-:W-:-:S00]  /*7500*/  NOP ;  /* 0x0000000000007918 */ /* 0x000fc00000000000 */
[----:B------:R-:W-:-:S00]  /*7510*/  NOP ;  /* 0x0000000000007918 */ /* 0x000fc00000000000 */
[----:B------:R-:W-:-:S00]  /*7520*/  NOP ;  /* 0x0000000000007918 */ /* 0x000fc00000000000 */
[----:B------:R-:W-:-:S00]  /*7530*/  NOP ;  /* 0x0000000000007918 */ /* 0x000fc00000000000 */
[----:B------:R-:W-:-:S00]  /*7540*/  NOP ;  /* 0x0000000000007918 */ /* 0x000fc00000000000 */
[----:B------:R-:W-:-:S00]  /*7550*/  NOP ;  /* 0x0000000000007918 */ /* 0x000fc00000000000 */
[----:B------:R-:W-:-:S00]  /*7560*/  NOP ;  /* 0x0000000000007918 */ /* 0x000fc00000000000 */
[----:B------:R-:W-:-:S00]  /*7570*/  NOP ;  /* 0x0000000000007918 */ /* 0x000fc00000000000 */
.L_x_200:


//--------------------- .nv.global.init           --------------------------
	.section	.nv.global.init,"aw",@progbits
.nv.global.init:
	.type		$str$22,@object
	.size		$str$22,($str$23 - $str$22)
$str$22:
        /*0000*/ 	.byte	0x6b, 0x5f, 0x74, 0x69, 0x6c, 0x65, 0x5f, 0x63, 0x6f, 0x75, 0x6e, 0x74, 0x20, 0x3e, 0x3d, 0x20
        /*0010*/ 	.byte	0x31, 0x00
	.type		$str$23,@object
	.size		$str$23,(__unnamed_1 - $str$23)
$str$23:
        /*0012*/ 	.byte	0x2f, 0x74, 0x6d, 0x70, 0x2f, 0x63, 0x75, 0x74, 0x6c, 0x61, 0x73, 0x73, 0x5f, 0x73, 0x77, 0x65
        /*0022*/ 	.byte	0x65, 0x70, 0x5f, 0x73, 0x72, 0x63, 0x2f, 0x69, 0x6e, 0x63, 0x6c, 0x75, 0x64, 0x65, 0x2f, 0x63
        /*0032*/ 	.byte	0x75, 0x74, 0x6c, 0x61, 0x73, 0x73, 0x2f, 0x67, 0x65, 0x6d, 0x6d, 0x2f, 0x63, 0x6f, 0x6c, 0x6c
        /*0042*/ 	.byte	0x65, 0x63, 0x74, 0x69, 0x76, 0x65, 0x2f, 0x73, 0x6d, 0x39, 0x30, 0x5f, 0x6d, 0x6d, 0x61, 0x5f
        /*0052*/ 	.byte	0x74, 0x6d, 0x61, 0x5f, 0x67, 0x6d, 0x6d, 0x61, 0x5f, 0x73, 0x73, 0x5f, 0x77, 0x61, 0x72, 0x70
        /*0062*/ 	.byte	0x73, 0x70, 0x65, 0x63, 0x69, 0x61, 0x6c, 0x69, 0x7a, 0x65, 0x64, 0x2e, 0x68, 0x70, 0x70, 0x00
	.type		__unnamed_1,@object
	.size		__unnamed_1,(.L_0 - __unnamed_1)
__unnamed_1:
        /*0072*/ 	.byte	0x76, 0x6f, 0x69, 0x64, 0x20, 0x63, 0x75, 0x74, 0x6c, 0x61, 0x73, 0x73, 0x3a, 0x3a, 0x67, 0x65
        /* <DEDUP_REMOVED lines=172> */
        /*0b42*/ 	.byte	0x5d, 0x00
.L_0:


//--------------------- .nv.shared._ZN7cutlass13device_kernelINS_4gemm6kernel13GemmUniversalIN4cute5tupleIJiiiiEEENS1_10collective13CollectiveMmaINS1_34MainloopSm90TmaGmmaWarpSpecializedILi5ENS5_IJNS4_1CILi1EEESB_SB_EEENS1_35KernelTmaWarpSpecializedCooperativeEEENS5_IJNSA_ILi256EEENSA_ILi64EEENSA_ILi128EEEEEEaNS5_IJlSB_lEEEaSJ_NS4_8TiledMMAINS4_8MMA_AtomIJNS4_4SM904GMMA26MMA_64x64x32_S32S8S8_SS_TNEEEENS4_6LayoutINS5_IJNSA_ILi2EEESB_SB_EEENS5_IJSB_NSA_ILi0EEEST_EEEEENS5_IJNS4_10UnderscoreESW_SW_EEEEENS4_13SM90_TMA_LOADENS4_14ComposedLayoutINS4_7SwizzleILi3ELi4ELi3EEENS4_18smem_ptr_flag_bitsILi8EEENSQ_INS5_IJNSA_ILi8EEESH_EEENS5_IJSH_SB_EEEEEEEvNS4_8identityESZ_S19_vS1A_EENS_8epilogue10collective6detail29Sm90TmaWarpSpecializedAdapterINS1D_15DefaultEpilogueIaSJ_SJ_NS1C_6thread17LinearCombinationIaLi1EiiLNS1H_9ScaleType4KindE0ELNS_15FloatRoundStyleE2EaEENS1_15EpilogueDefaultEEEEEvvEEEEvNT_6ParamsE --------------------------
	.section	.nv.shared._ZN7cutlass13device_kernelINS_4gemm6kernel13GemmUniversalIN4cute5tupleIJiiiiEEENS1_10collective13CollectiveMmaINS1_34MainloopSm90TmaGmmaWarpSpecializedILi5ENS5_IJNS4_1CILi1EEESB_SB_EEENS1_35KernelTmaWarpSpecializedCooperativeEEENS5_IJNSA_ILi256EEENSA_ILi64EEENSA_ILi128EEEEEEaNS5_IJlSB_lEEEaSJ_NS4_8TiledMMAINS4_8MMA_AtomIJNS4_4SM904GMMA26MMA_64x64x32_S32S8S8_SS_TNEEEENS4_6LayoutINS5_IJNSA_ILi2EEESB_SB_EEENS5_IJSB_NSA_ILi0EEEST_EEEEENS5_IJNS4_10UnderscoreESW_SW_EEEEENS4_13SM90_TMA_LOADENS4_14ComposedLayoutINS4_7SwizzleILi3ELi4ELi3EEENS4_18smem_ptr_flag_bitsILi8EEENSQ_INS5_IJNSA_ILi8EEESH_EEENS5_IJSH_SB_EEEEEEEvNS4_8identityESZ_S19_vS1A_EENS_8epilogue10collective6detail29Sm90TmaWarpSpecializedAdapterINS1D_15DefaultEpilogueIaSJ_SJ_NS1C_6thread17LinearCombinationIaLi1EiiLNS1H_9ScaleType4KindE0ELNS_15FloatRoundStyleE2EaEENS1_15EpilogueDefaultEEEEEvvEEEEvNT_6ParamsE,"aw",@nobits
	.sectionflags	@""
	.align	16
	.zero		1024


//--------------------- .nv.shared.reserved.0     --------------------------
	.section	.nv.shared.reserved.0,"aw",@nobits
	.weak		__nv_reservedSMEM_offset_0_alias
	.size		__nv_reservedSMEM_offset_0_alias, 0, 0
	.other		__nv_reservedSMEM_offset_0_alias,@"STO_CUDA_RESERVED_SHARED STV_DEFAULT"
__nv_reservedSMEM_offset_0_alias:
	.zero		0


//--------------------- .nv.global                --------------------------
	.section	.nv.global,"aw",@nobits
.nv.global:
	.type		_ZN40_INTERNAL_30ebde5d_4_k_cu_139b67a0_112994cute1_E,@object
	.size		_ZN40_INTERNAL_30ebde5d_4_k_cu_139b67a0_112994cute1_E,(_ZN40_INTERNAL_30ebde5d_4_k_cu_139b67a0_112994cuda3std3__45__cpo6cbeginE - _ZN40_INTERNAL_30ebde5d_4_k_cu_139b67a0_112994cute1_E)
_ZN40_INTERNAL_30ebde5d_4_k_cu_139b67a0_112994cute1_E:
	.zero		1
	.type		_ZN40_INTERNAL_30ebde5d_4_k_cu_139b67a0_112994cuda3std3__45__cpo6cbeginE,@object
	.size		_ZN40_INTERNAL_30ebde5d_4_k_cu_139b67a0_112994cuda3std3__45__cpo6cbeginE,(_ZN40_INTERNAL_30ebde5d_4_k_cu_139b67a0_112994cuda3std3__48in_placeE - _ZN40_INTERNAL_30ebde5d_4_k_cu_139b67a0_112994cuda3std3__45__cpo6cbeginE)
_ZN40_INTERNAL_30ebde5d_4_k_cu_139b67a0_112994cuda3std3__45__cpo6cbeginE:
	.zero		1
	.type		_ZN40_INTERNAL_30ebde5d_4_k_cu_139b67a0_112994cuda3std3__48in_placeE,@object
	.size		_ZN40_INTERNAL_30ebde5d_4_k_cu_139b67a0_112994cuda3std3__48in_placeE,(_ZN40_INTERNAL_30ebde5d_4_k_cu_139b67a0_112994cuda3std6ranges3__45__cpo9iter_moveE - _ZN40_INTERNAL_30ebde5d_4_k_cu_139b67a0_112994cuda3std3__48in_placeE)
_ZN40_INTERNAL_30ebde5d_4_k_cu_139b67a0_112994cuda3std3__48in_placeE:
	.zero		1
	.type		_ZN40_INTERNAL_30ebde5d_4_k_cu_139b67a0_112994cuda3std6ranges3__45__cpo9iter_moveE,@object
	.size		_ZN40_INTERNAL_30ebde5d_4_k_cu_139b67a0_112994cuda3std6ranges3__45__cpo9iter_moveE,(_ZN40_INTERNAL_30ebde5d_4_k_cu_139b67a0_112994cuda3std3__45__cpo5beginE - _ZN40_INTERNAL_30ebde5d_4_k_cu_139b67a0_112994cuda3std6ranges3__45__cpo9iter_moveE)
_ZN40_INTERNAL_30ebde5d_4_k_cu_139b67a0_112994cuda3std6ranges3__45__cpo9iter_moveE:
	.zero		1
	.type		_ZN40_INTERNAL_30ebde5d_4_k_cu_139b67a0_112994cuda3std3__45__cpo5beginE,@object
	.size		_ZN40_INTERNAL_30ebde5d_4_k_cu_139b67a0_112994cuda3std3__45__cpo5beginE,(_ZN40_INTERNAL_30ebde5d_4_k_cu_139b67a0_112994cuda3std3__442_GLOBAL__N__30ebde5d_4_k_cu_139b67a0_112996ignoreE - _ZN40_INTERNAL_30ebde5d_4_k_cu_139b67a0_112994cuda3std3__45__cpo5beginE)
_ZN40_INTERNAL_30ebde5d_4_k_cu_139b67a0_112994cuda3std3__45__cpo5beginE:
	.zero		1
	.type		_ZN40_INTERNAL_30ebde5d_4_k_cu_139b67a0_112994cuda3std3__442_GLOBAL__N__30ebde5d_4_k_cu_139b67a0_112996ignoreE,@object
	.size		_ZN40_INTERNAL_30ebde5d_4_k_cu_139b67a0_112994cuda3std3__442_GLOBAL__N__30ebde5d_4_k_cu_139b67a0_112996ignoreE,(_ZN40_INTERNAL_30ebde5d_4_k_cu_139b67a0_112994cute7productE - _ZN40_INTERNAL_30ebde5d_4_k_cu_139b67a0_112994cuda3std3__442_GLOBAL__N__30ebde5d_4_k_cu_139b67a0_112996ignoreE)
_ZN40_INTERNAL_30ebde5d_4_k_cu_139b67a0_112994cuda3std3__442_GLOBAL__N__30ebde5d_4_k_cu_139b67a0_112996ignoreE:
	.zero		1
	.type		_ZN40_INTERNAL_30ebde5d_4_k_cu_139b67a0_112994cute7productE,@object
	.size		_ZN40_INTERNAL_30ebde5d_4_k_cu_139b67a0_112994cute7productE,(_ZN40_INTERNAL_30ebde5d_4_k_cu_139b67a0_112994cuda3std3__45__cpo3endE - _ZN40_INTERNAL_30ebde5d_4_k_cu_139b67a0_112994cute7productE)
_ZN40_INTERNAL_30ebde5d_4_k_cu_139b67a0_112994cute7productE:
	.zero		1
	.type		_ZN40_INTERNAL_30ebde5d_4_k_cu_139b67a0_112994cuda3std3__45__cpo3endE,@object
	.size		_ZN40_INTERNAL_30ebde5d_4_k_cu_139b67a0_112994cuda3std3__45__cpo3endE,(_ZN40_INTERNAL_30ebde5d_4_k_cu_139b67a0_112994cuda3std3__419piecewise_constructE - _ZN40_INTERNAL_30ebde5d_4_k_cu_139b67a0_112994cuda3std3__45__cpo3endE)
_ZN40_INTERNAL_30ebde5d_4_k_cu_139b67a0_112994cuda3std3__45__cpo3endE:
	.zero		1
	.type		_ZN40_INTERNAL_30ebde5d_4_k_cu_139b67a0_112994cuda3std3__419piecewise_constructE,@object
	.size		_ZN40_INTERNAL_30ebde5d_4_k_cu_139b67a0_112994cuda3std3__419piecewise_constructE,(_ZN40_INTERNAL_30ebde5d_4_k_cu_139b67a0_112994cuda3std3__45__cpo4cendE - _ZN40_INTERNAL_30ebde5d_4_k_cu_139b67a0_112994cuda3std3__419piecewise_constructE)
_ZN40_INTERNAL_30ebde5d_4_k_cu_139b67a0_112994cuda3std3__419piecewise_constructE:
	.zero		1
	.type		_ZN40_INTERNAL_30ebde5d_4_k_cu_139b67a0_112994cuda3std3__45__cpo4cendE,@object
	.size		_ZN40_INTERNAL_30ebde5d_4_k_cu_139b67a0_112994cuda3std3__45__cpo4cendE,(_ZN40_INTERNAL_30ebde5d_4_k_cu_139b67a0_112994cuda3std6ranges3__45__cpo4swapE - _ZN40_INTERNAL_30ebde5d_4_k_cu_139b67a0_112994cuda3std3__45__cpo4cendE)
_ZN40_INTERNAL_30ebde5d_4_k_cu_139b67a0_112994cuda3std3__45__cpo4cendE:
	.zero		1
	.type		_ZN40_INTERNAL_30ebde5d_4_k_cu_139b67a0_112994cuda3std6ranges3__45__cpo4swapE,@object
	.size		_ZN40_INTERNAL_30ebde5d_4_k_cu_139b67a0_112994cuda3std6ranges3__45__cpo4swapE,(.L_8 - _ZN40_INTERNAL_30ebde5d_4_k_cu_139b67a0_112994cuda3std6ranges3__45__cpo4swapE)
_ZN40_INTERNAL_30ebde5d_4_k_cu_139b67a0_112994cuda3std6ranges3__45__cpo4swapE:
	.zero		1
.L_8:


//--------------------- .nv.constant0._ZN7cutlass13device_kernelINS_4gemm6kernel13GemmUniversalIN4cute5tupleIJiiiiEEENS1_10collective13CollectiveMmaINS1_34MainloopSm90TmaGmmaWarpSpecializedILi5ENS5_IJNS4_1CILi1EEESB_SB_EEENS1_35KernelTmaWarpSpecializedCooperativeEEENS5_IJNSA_ILi256EEENSA_ILi64EEENSA_ILi128EEEEEEaNS5_IJlSB_lEEEaSJ_NS4_8TiledMMAINS4_8MMA_AtomIJNS4_4SM904GMMA26MMA_64x64x32_S32S8S8_SS_TNEEEENS4_6LayoutINS5_IJNSA_ILi2EEESB_SB_EEENS5_IJSB_NSA_ILi0EEEST_EEEEENS5_IJNS4_10UnderscoreESW_SW_EEEEENS4_13SM90_TMA_LOADENS4_14ComposedLayoutINS4_7SwizzleILi3ELi4ELi3EEENS4_18smem_ptr_flag_bitsILi8EEENSQ_INS5_IJNSA_ILi8EEESH_EEENS5_IJSH_SB_EEEEEEEvNS4_8identityESZ_S19_vS1A_EENS_8epilogue10collective6detail29Sm90TmaWarpSpecializedAdapterINS1D_15DefaultEpilogueIaSJ_SJ_NS1C_6thread17LinearCombinationIaLi1EiiLNS1H_9ScaleType4KindE0ELNS_15FloatRoundStyleE2EaEENS1_15EpilogueDefaultEEEEEvvEEEEvNT_6ParamsE --------------------------
	.section	.nv.constant0._ZN7cutlass13device_kernelINS_4gemm6kernel13GemmUniversalIN4cute5tupleIJiiiiEEENS1_10collective13CollectiveMmaINS1_34MainloopSm90TmaGmmaWarpSpecializedILi5ENS5_IJNS4_1CILi1EEESB_SB_EEENS1_35KernelTmaWarpSpecializedCooperativeEEENS5_IJNSA_ILi256EEENSA_ILi64EEENSA_ILi128EEEEEEaNS5_IJlSB_lEEEaSJ_NS4_8TiledMMAINS4_8MMA_AtomIJNS4_4SM904GMMA26MMA_64x64x32_S32S8S8_SS_TNEEEENS4_6LayoutINS5_IJNSA_ILi2EEESB_SB_EEENS5_IJSB_NSA_ILi0EEEST_EEEEENS5_IJNS4_10UnderscoreESW_SW_EEEEENS4_13SM90_TMA_LOADENS4_14ComposedLayoutINS4_7SwizzleILi3ELi4ELi3EEENS4_18smem_ptr_flag_bitsILi8EEENSQ_INS5_IJNSA_ILi8EEESH_EEENS5_IJSH_SB_EEEEEEEvNS4_8identityESZ_S19_vS1A_EENS_8epilogue10collective6detail29Sm90TmaWarpSpecializedAdapterINS1D_15DefaultEpilogueIaSJ_SJ_NS1C_6thread17LinearCombinationIaLi1EiiLNS1H_9ScaleType4KindE0ELNS_15FloatRoundStyleE2EaEENS1_15EpilogueDefaultEEEEEvvEEEEvNT_6ParamsE,"a",@progbits
	.sectionflags	@""
	.align	4
.nv.constant0._ZN7cutlass13device_kernelINS_4gemm6kernel13GemmUniversalIN4cute5tupleIJiiiiEEENS1_10collective13CollectiveMmaINS1_34MainloopSm90TmaGmmaWarpSpecializedILi5ENS5_IJNS4_1CILi1EEESB_SB_EEENS1_35KernelTmaWarpSpecializedCooperativeEEENS5_IJNSA_ILi256EEENSA_ILi64EEENSA_ILi128EEEEEEaNS5_IJlSB_lEEEaSJ_NS4_8TiledMMAINS4_8MMA_AtomIJNS4_4SM904GMMA26MMA_64x64x32_S32S8S8_SS_TNEEEENS4_6LayoutINS5_IJNSA_ILi2EEESB_SB_EEENS5_IJSB_NSA_ILi0EEEST_EEEEENS5_IJNS4_10UnderscoreESW_SW_EEEEENS4_13SM90_TMA_LOADENS4_14ComposedLayoutINS4_7SwizzleILi3ELi4ELi3EEENS4_18smem_ptr_flag_bitsILi8EEENSQ_INS5_IJNSA_ILi8EEESH_EEENS5_IJSH_SB_EEEEEEEvNS4_8identityESZ_S19_vS1A_EENS_8epilogue10collective6detail29Sm90TmaWarpSpecializedAdapterINS1D_15DefaultEpilogueIaSJ_SJ_NS1C_6thread17LinearCombinationIaLi1EiiLNS1H_9ScaleType4KindE0ELNS_15FloatRoundStyleE2EaEENS1_15EpilogueDefaultEEEEEvvEEEEvNT_6ParamsE:
	.zero		1664


//--------------------- SYMBOLS --------------------------

	.type		.nv.reservedSmem.offset0,@object
	.size		.nv.reservedSmem.offset0,0x4
	.type		__assertfail,@function
